//
// Generated by NVIDIA NVVM Compiler
//
// Compiler Build ID: CL-36424714
// Cuda compilation tools, release 13.0, V13.0.88
// Based on NVVM 20.0.0
//

.version 9.0
.target sm_100
.address_size 64

	// .globl	_Z5sobelPhS_jjj
.const .align 4 .b8 deviceMask[200];
.const .align 1 .b8 mask[50] = {255, 252, 250, 252, 255, 254, 248, 244, 248, 254, 0, 0, 0, 0, 0, 2, 8, 12, 8, 2, 1, 4, 6, 4, 1, 255, 254, 0, 2, 1, 252, 248, 0, 8, 4, 250, 244, 0, 12, 6, 252, 248, 0, 8, 4, 255, 254, 0, 2, 1};

.visible .entry _Z5sobelPhS_jjj(
	.param .u64 .ptr .align 1 _Z5sobelPhS_jjj_param_0,
	.param .u64 .ptr .align 1 _Z5sobelPhS_jjj_param_1,
	.param .u32 _Z5sobelPhS_jjj_param_2,
	.param .u32 _Z5sobelPhS_jjj_param_3,
	.param .u32 _Z5sobelPhS_jjj_param_4
)
{
	.reg .pred 	%p<52>;
	.reg .b32 	%r<410>;
	.reg .b32 	%f<618>;
	.reg .b64 	%rd<161>;

	ld.param.u64 	%rd3, [_Z5sobelPhS_jjj_param_0];
	ld.param.u64 	%rd2, [_Z5sobelPhS_jjj_param_1];
	ld.param.u32 	%r17, [_Z5sobelPhS_jjj_param_2];
	ld.param.u32 	%r15, [_Z5sobelPhS_jjj_param_3];
	ld.param.u32 	%r16, [_Z5sobelPhS_jjj_param_4];
	cvta.to.global.u64 	%rd1, %rd3;
	mov.u32 	%r18, %ntid.x;
	mov.u32 	%r19, %ctaid.x;
	mov.u32 	%r20, %tid.x;
	mad.lo.s32 	%r1, %r18, %r19, %r20;
	mov.u32 	%r21, %ntid.y;
	mov.u32 	%r22, %ctaid.y;
	mov.u32 	%r23, %tid.y;
	mad.lo.s32 	%r24, %r21, %r22, %r23;
	setp.ge.u32 	%p8, %r1, %r15;
	setp.ge.u32 	%p9, %r24, %r17;
	or.pred  	%p10, %p8, %p9;
	mov.f32 	%f474, 0f00000000;
	mov.f32 	%f475, 0f00000000;
	mov.f32 	%f476, 0f00000000;
	mov.f32 	%f477, 0f00000000;
	mov.f32 	%f478, 0f00000000;
	mov.f32 	%f479, 0f00000000;
	@%p10 bra 	$L__BB0_77;
	add.s32 	%r25, %r24, -2;
	setp.lt.u32 	%p11, %r24, 2;
	setp.ge.s32 	%p12, %r25, %r17;
	or.pred  	%p1, %p11, %p12;
	mul.lo.s32 	%r3, %r25, %r15;
	add.s32 	%r4, %r1, -2;
	setp.lt.s32 	%p13, %r1, 2;
	setp.ge.s32 	%p14, %r4, %r15;
	or.pred  	%p2, %p13, %p14;
	@%p2 bra 	$L__BB0_4;
	@%p1 bra 	$L__BB0_4;
	add.s32 	%r26, %r4, %r3;
	mul.lo.s32 	%r27, %r26, %r16;
	add.s32 	%r28, %r27, 2;
	cvt.u64.u32 	%rd4, %r28;
	add.s64 	%rd5, %rd1, %rd4;
	ld.global.u8 	%r29, [%rd5];
	add.s32 	%r30, %r27, 1;
	cvt.u64.u32 	%rd6, %r30;
	add.s64 	%rd7, %rd1, %rd6;
	ld.global.u8 	%r31, [%rd7];
	cvt.u64.u32 	%rd8, %r27;
	add.s64 	%rd9, %rd1, %rd8;
	ld.global.u8 	%r32, [%rd9];
	ld.const.s8 	%r33, [mask];
	mul.lo.s32 	%r34, %r33, %r29;
	cvt.rn.f32.s32 	%f474, %r34;
	mul.lo.s32 	%r35, %r33, %r31;
	cvt.rn.f32.s32 	%f475, %r35;
	mul.lo.s32 	%r36, %r33, %r32;
	cvt.rn.f32.s32 	%f476, %r36;
	ld.const.s8 	%r37, [mask+25];
	mul.lo.s32 	%r38, %r37, %r29;
	cvt.rn.f32.s32 	%f477, %r38;
	mul.lo.s32 	%r39, %r37, %r31;
	cvt.rn.f32.s32 	%f478, %r39;
	mul.lo.s32 	%r40, %r37, %r32;
	cvt.rn.f32.s32 	%f479, %r40;
$L__BB0_4:
	add.s32 	%r5, %r1, -1;
	setp.lt.s32 	%p15, %r1, 1;
	setp.gt.s32 	%p16, %r1, %r15;
	or.pred  	%p17, %p15, %p16;
	@%p17 bra 	$L__BB0_7;
	@%p1 bra 	$L__BB0_7;
	add.s32 	%r41, %r5, %r3;
	mul.lo.s32 	%r42, %r41, %r16;
	add.s32 	%r43, %r42, 2;
	cvt.u64.u32 	%rd10, %r43;
	add.s64 	%rd11, %rd1, %rd10;
	ld.global.u8 	%r44, [%rd11];
	add.s32 	%r45, %r42, 1;
	cvt.u64.u32 	%rd12, %r45;
	add.s64 	%rd13, %rd1, %rd12;
	ld.global.u8 	%r46, [%rd13];
	cvt.u64.u32 	%rd14, %r42;
	add.s64 	%rd15, %rd1, %rd14;
	ld.global.u8 	%r47, [%rd15];
	ld.const.s8 	%r48, [mask+5];
	mul.lo.s32 	%r49, %r48, %r44;
	cvt.rn.f32.s32 	%f303, %r49;
	add.f32 	%f474, %f474, %f303;
	mul.lo.s32 	%r50, %r48, %r46;
	cvt.rn.f32.s32 	%f304, %r50;
	add.f32 	%f475, %f475, %f304;
	mul.lo.s32 	%r51, %r48, %r47;
	cvt.rn.f32.s32 	%f305, %r51;
	add.f32 	%f476, %f476, %f305;
	ld.const.s8 	%r52, [mask+30];
	mul.lo.s32 	%r53, %r52, %r44;
	cvt.rn.f32.s32 	%f306, %r53;
	add.f32 	%f477, %f477, %f306;
	mul.lo.s32 	%r54, %r52, %r46;
	cvt.rn.f32.s32 	%f307, %r54;
	add.f32 	%f478, %f478, %f307;
	mul.lo.s32 	%r55, %r52, %r47;
	cvt.rn.f32.s32 	%f308, %r55;
	add.f32 	%f479, %f479, %f308;
$L__BB0_7:
	setp.lt.s32 	%p18, %r1, 0;
	setp.ge.s32 	%p19, %r1, %r15;
	or.pred  	%p3, %p18, %p19;
	@%p3 bra 	$L__BB0_10;
	@%p1 bra 	$L__BB0_10;
	add.s32 	%r56, %r1, %r3;
	mul.lo.s32 	%r57, %r56, %r16;
	add.s32 	%r58, %r57, 2;
	cvt.u64.u32 	%rd16, %r58;
	add.s64 	%rd17, %rd1, %rd16;
	ld.global.u8 	%r59, [%rd17];
	add.s32 	%r60, %r57, 1;
	cvt.u64.u32 	%rd18, %r60;
	add.s64 	%rd19, %rd1, %rd18;
	ld.global.u8 	%r61, [%rd19];
	cvt.u64.u32 	%rd20, %r57;
	add.s64 	%rd21, %rd1, %rd20;
	ld.global.u8 	%r62, [%rd21];
	ld.const.s8 	%r63, [mask+10];
	mul.lo.s32 	%r64, %r63, %r59;
	cvt.rn.f32.s32 	%f309, %r64;
	add.f32 	%f474, %f474, %f309;
	mul.lo.s32 	%r65, %r63, %r61;
	cvt.rn.f32.s32 	%f310, %r65;
	add.f32 	%f475, %f475, %f310;
	mul.lo.s32 	%r66, %r63, %r62;
	cvt.rn.f32.s32 	%f311, %r66;
	add.f32 	%f476, %f476, %f311;
	ld.const.s8 	%r67, [mask+35];
	mul.lo.s32 	%r68, %r67, %r59;
	cvt.rn.f32.s32 	%f312, %r68;
	add.f32 	%f477, %f477, %f312;
	mul.lo.s32 	%r69, %r67, %r61;
	cvt.rn.f32.s32 	%f313, %r69;
	add.f32 	%f478, %f478, %f313;
	mul.lo.s32 	%r70, %r67, %r62;
	cvt.rn.f32.s32 	%f314, %r70;
	add.f32 	%f479, %f479, %f314;
$L__BB0_10:
	add.s32 	%r6, %r1, 1;
	setp.lt.s32 	%p20, %r1, -1;
	setp.ge.s32 	%p21, %r6, %r15;
	or.pred  	%p4, %p20, %p21;
	@%p4 bra 	$L__BB0_13;
	setp.lt.u32 	%p22, %r24, 2;
	setp.ge.s32 	%p23, %r25, %r17;
	or.pred  	%p24, %p22, %p23;
	@%p24 bra 	$L__BB0_13;
	add.s32 	%r72, %r6, %r3;
	mul.lo.s32 	%r73, %r72, %r16;
	add.s32 	%r74, %r73, 2;
	cvt.u64.u32 	%rd22, %r74;
	add.s64 	%rd23, %rd1, %rd22;
	ld.global.u8 	%r75, [%rd23];
	add.s32 	%r76, %r73, 1;
	cvt.u64.u32 	%rd24, %r76;
	add.s64 	%rd25, %rd1, %rd24;
	ld.global.u8 	%r77, [%rd25];
	cvt.u64.u32 	%rd26, %r73;
	add.s64 	%rd27, %rd1, %rd26;
	ld.global.u8 	%r78, [%rd27];
	ld.const.s8 	%r79, [mask+15];
	mul.lo.s32 	%r80, %r79, %r75;
	cvt.rn.f32.s32 	%f315, %r80;
	add.f32 	%f474, %f474, %f315;
	mul.lo.s32 	%r81, %r79, %r77;
	cvt.rn.f32.s32 	%f316, %r81;
	add.f32 	%f475, %f475, %f316;
	mul.lo.s32 	%r82, %r79, %r78;
	cvt.rn.f32.s32 	%f317, %r82;
	add.f32 	%f476, %f476, %f317;
	ld.const.s8 	%r83, [mask+40];
	mul.lo.s32 	%r84, %r83, %r75;
	cvt.rn.f32.s32 	%f318, %r84;
	add.f32 	%f477, %f477, %f318;
	mul.lo.s32 	%r85, %r83, %r77;
	cvt.rn.f32.s32 	%f319, %r85;
	add.f32 	%f478, %f478, %f319;
	mul.lo.s32 	%r86, %r83, %r78;
	cvt.rn.f32.s32 	%f320, %r86;
	add.f32 	%f479, %f479, %f320;
$L__BB0_13:
	add.s32 	%r7, %r1, 2;
	setp.lt.s32 	%p25, %r1, -2;
	setp.ge.s32 	%p26, %r7, %r15;
	or.pred  	%p5, %p25, %p26;
	@%p5 bra 	$L__BB0_16;
	setp.lt.u32 	%p27, %r24, 2;
	setp.ge.s32 	%p28, %r25, %r17;
	or.pred  	%p29, %p27, %p28;
	@%p29 bra 	$L__BB0_16;
	add.s32 	%r88, %r7, %r3;
	mul.lo.s32 	%r89, %r88, %r16;
	add.s32 	%r90, %r89, 2;
	cvt.u64.u32 	%rd28, %r90;
	add.s64 	%rd29, %rd1, %rd28;
	ld.global.u8 	%r91, [%rd29];
	add.s32 	%r92, %r89, 1;
	cvt.u64.u32 	%rd30, %r92;
	add.s64 	%rd31, %rd1, %rd30;
	ld.global.u8 	%r93, [%rd31];
	cvt.u64.u32 	%rd32, %r89;
	add.s64 	%rd33, %rd1, %rd32;
	ld.global.u8 	%r94, [%rd33];
	ld.const.s8 	%r95, [mask+20];
	mul.lo.s32 	%r96, %r95, %r91;
	cvt.rn.f32.s32 	%f321, %r96;
	add.f32 	%f474, %f474, %f321;
	mul.lo.s32 	%r97, %r95, %r93;
	cvt.rn.f32.s32 	%f322, %r97;
	add.f32 	%f475, %f475, %f322;
	mul.lo.s32 	%r98, %r95, %r94;
	cvt.rn.f32.s32 	%f323, %r98;
	add.f32 	%f476, %f476, %f323;
	ld.const.s8 	%r99, [mask+45];
	mul.lo.s32 	%r100, %r99, %r91;
	cvt.rn.f32.s32 	%f324, %r100;
	add.f32 	%f477, %f477, %f324;
	mul.lo.s32 	%r101, %r99, %r93;
	cvt.rn.f32.s32 	%f325, %r101;
	add.f32 	%f478, %f478, %f325;
	mul.lo.s32 	%r102, %r99, %r94;
	cvt.rn.f32.s32 	%f326, %r102;
	add.f32 	%f479, %f479, %f326;
$L__BB0_16:
	setp.eq.s32 	%p30, %r24, 0;
	setp.gt.s32 	%p31, %r24, %r17;
	or.pred  	%p6, %p30, %p31;
	add.s32 	%r8, %r3, %r15;
	@%p2 bra 	$L__BB0_19;
	@%p6 bra 	$L__BB0_19;
	add.s32 	%r103, %r4, %r8;
	mul.lo.s32 	%r104, %r103, %r16;
	add.s32 	%r105, %r104, 2;
	cvt.u64.u32 	%rd34, %r105;
	add.s64 	%rd35, %rd1, %rd34;
	ld.global.u8 	%r106, [%rd35];
	add.s32 	%r107, %r104, 1;
	cvt.u64.u32 	%rd36, %r107;
	add.s64 	%rd37, %rd1, %rd36;
	ld.global.u8 	%r108, [%rd37];
	cvt.u64.u32 	%rd38, %r104;
	add.s64 	%rd39, %rd1, %rd38;
	ld.global.u8 	%r109, [%rd39];
	ld.const.s8 	%r110, [mask+1];
	mul.lo.s32 	%r111, %r110, %r106;
	cvt.rn.f32.s32 	%f327, %r111;
	add.f32 	%f474, %f474, %f327;
	mul.lo.s32 	%r112, %r110, %r108;
	cvt.rn.f32.s32 	%f328, %r112;
	add.f32 	%f475, %f475, %f328;
	mul.lo.s32 	%r113, %r110, %r109;
	cvt.rn.f32.s32 	%f329, %r113;
	add.f32 	%f476, %f476, %f329;
	ld.const.s8 	%r114, [mask+26];
	mul.lo.s32 	%r115, %r114, %r106;
	cvt.rn.f32.s32 	%f330, %r115;
	add.f32 	%f477, %f477, %f330;
	mul.lo.s32 	%r116, %r114, %r108;
	cvt.rn.f32.s32 	%f331, %r116;
	add.f32 	%f478, %f478, %f331;
	mul.lo.s32 	%r117, %r114, %r109;
	cvt.rn.f32.s32 	%f332, %r117;
	add.f32 	%f479, %f479, %f332;
$L__BB0_19:
	setp.lt.s32 	%p32, %r1, 1;
	setp.gt.s32 	%p33, %r1, %r15;
	or.pred  	%p7, %p32, %p33;
	@%p7 bra 	$L__BB0_22;
	@%p6 bra 	$L__BB0_22;
	add.s32 	%r118, %r5, %r8;
	mul.lo.s32 	%r119, %r118, %r16;
	add.s32 	%r120, %r119, 2;
	cvt.u64.u32 	%rd40, %r120;
	add.s64 	%rd41, %rd1, %rd40;
	ld.global.u8 	%r121, [%rd41];
	add.s32 	%r122, %r119, 1;
	cvt.u64.u32 	%rd42, %r122;
	add.s64 	%rd43, %rd1, %rd42;
	ld.global.u8 	%r123, [%rd43];
	cvt.u64.u32 	%rd44, %r119;
	add.s64 	%rd45, %rd1, %rd44;
	ld.global.u8 	%r124, [%rd45];
	ld.const.s8 	%r125, [mask+6];
	mul.lo.s32 	%r126, %r125, %r121;
	cvt.rn.f32.s32 	%f333, %r126;
	add.f32 	%f474, %f474, %f333;
	mul.lo.s32 	%r127, %r125, %r123;
	cvt.rn.f32.s32 	%f334, %r127;
	add.f32 	%f475, %f475, %f334;
	mul.lo.s32 	%r128, %r125, %r124;
	cvt.rn.f32.s32 	%f335, %r128;
	add.f32 	%f476, %f476, %f335;
	ld.const.s8 	%r129, [mask+31];
	mul.lo.s32 	%r130, %r129, %r121;
	cvt.rn.f32.s32 	%f336, %r130;
	add.f32 	%f477, %f477, %f336;
	mul.lo.s32 	%r131, %r129, %r123;
	cvt.rn.f32.s32 	%f337, %r131;
	add.f32 	%f478, %f478, %f337;
	mul.lo.s32 	%r132, %r129, %r124;
	cvt.rn.f32.s32 	%f338, %r132;
	add.f32 	%f479, %f479, %f338;
$L__BB0_22:
	@%p3 bra 	$L__BB0_25;
	@%p6 bra 	$L__BB0_25;
	add.s32 	%r133, %r1, %r8;
	mul.lo.s32 	%r134, %r133, %r16;
	add.s32 	%r135, %r134, 2;
	cvt.u64.u32 	%rd46, %r135;
	add.s64 	%rd47, %rd1, %rd46;
	ld.global.u8 	%r136, [%rd47];
	add.s32 	%r137, %r134, 1;
	cvt.u64.u32 	%rd48, %r137;
	add.s64 	%rd49, %rd1, %rd48;
	ld.global.u8 	%r138, [%rd49];
	cvt.u64.u32 	%rd50, %r134;
	add.s64 	%rd51, %rd1, %rd50;
	ld.global.u8 	%r139, [%rd51];
	ld.const.s8 	%r140, [mask+11];
	mul.lo.s32 	%r141, %r140, %r136;
	cvt.rn.f32.s32 	%f339, %r141;
	add.f32 	%f474, %f474, %f339;
	mul.lo.s32 	%r142, %r140, %r138;
	cvt.rn.f32.s32 	%f340, %r142;
	add.f32 	%f475, %f475, %f340;
	mul.lo.s32 	%r143, %r140, %r139;
	cvt.rn.f32.s32 	%f341, %r143;
	add.f32 	%f476, %f476, %f341;
	ld.const.s8 	%r144, [mask+36];
	mul.lo.s32 	%r145, %r144, %r136;
	cvt.rn.f32.s32 	%f342, %r145;
	add.f32 	%f477, %f477, %f342;
	mul.lo.s32 	%r146, %r144, %r138;
	cvt.rn.f32.s32 	%f343, %r146;
	add.f32 	%f478, %f478, %f343;
	mul.lo.s32 	%r147, %r144, %r139;
	cvt.rn.f32.s32 	%f344, %r147;
	add.f32 	%f479, %f479, %f344;
$L__BB0_25:
	@%p4 bra 	$L__BB0_28;
	@%p6 bra 	$L__BB0_28;
	add.s32 	%r148, %r6, %r8;
	mul.lo.s32 	%r149, %r148, %r16;
	add.s32 	%r150, %r149, 2;
	cvt.u64.u32 	%rd52, %r150;
	add.s64 	%rd53, %rd1, %rd52;
	ld.global.u8 	%r151, [%rd53];
	add.s32 	%r152, %r149, 1;
	cvt.u64.u32 	%rd54, %r152;
	add.s64 	%rd55, %rd1, %rd54;
	ld.global.u8 	%r153, [%rd55];
	cvt.u64.u32 	%rd56, %r149;
	add.s64 	%rd57, %rd1, %rd56;
	ld.global.u8 	%r154, [%rd57];
	ld.const.s8 	%r155, [mask+16];
	mul.lo.s32 	%r156, %r155, %r151;
	cvt.rn.f32.s32 	%f345, %r156;
	add.f32 	%f474, %f474, %f345;
	mul.lo.s32 	%r157, %r155, %r153;
	cvt.rn.f32.s32 	%f346, %r157;
	add.f32 	%f475, %f475, %f346;
	mul.lo.s32 	%r158, %r155, %r154;
	cvt.rn.f32.s32 	%f347, %r158;
	add.f32 	%f476, %f476, %f347;
	ld.const.s8 	%r159, [mask+41];
	mul.lo.s32 	%r160, %r159, %r151;
	cvt.rn.f32.s32 	%f348, %r160;
	add.f32 	%f477, %f477, %f348;
	mul.lo.s32 	%r161, %r159, %r153;
	cvt.rn.f32.s32 	%f349, %r161;
	add.f32 	%f478, %f478, %f349;
	mul.lo.s32 	%r162, %r159, %r154;
	cvt.rn.f32.s32 	%f350, %r162;
	add.f32 	%f479, %f479, %f350;
$L__BB0_28:
	@%p5 bra 	$L__BB0_31;
	@%p6 bra 	$L__BB0_31;
	add.s32 	%r163, %r7, %r8;
	mul.lo.s32 	%r164, %r163, %r16;
	add.s32 	%r165, %r164, 2;
	cvt.u64.u32 	%rd58, %r165;
	add.s64 	%rd59, %rd1, %rd58;
	ld.global.u8 	%r166, [%rd59];
	add.s32 	%r167, %r164, 1;
	cvt.u64.u32 	%rd60, %r167;
	add.s64 	%rd61, %rd1, %rd60;
	ld.global.u8 	%r168, [%rd61];
	cvt.u64.u32 	%rd62, %r164;
	add.s64 	%rd63, %rd1, %rd62;
	ld.global.u8 	%r169, [%rd63];
	ld.const.s8 	%r170, [mask+21];
	mul.lo.s32 	%r171, %r170, %r166;
	cvt.rn.f32.s32 	%f351, %r171;
	add.f32 	%f474, %f474, %f351;
	mul.lo.s32 	%r172, %r170, %r168;
	cvt.rn.f32.s32 	%f352, %r172;
	add.f32 	%f475, %f475, %f352;
	mul.lo.s32 	%r173, %r170, %r169;
	cvt.rn.f32.s32 	%f353, %r173;
	add.f32 	%f476, %f476, %f353;
	ld.const.s8 	%r174, [mask+46];
	mul.lo.s32 	%r175, %r174, %r166;
	cvt.rn.f32.s32 	%f354, %r175;
	add.f32 	%f477, %f477, %f354;
	mul.lo.s32 	%r176, %r174, %r168;
	cvt.rn.f32.s32 	%f355, %r176;
	add.f32 	%f478, %f478, %f355;
	mul.lo.s32 	%r177, %r174, %r169;
	cvt.rn.f32.s32 	%f356, %r177;
	add.f32 	%f479, %f479, %f356;
$L__BB0_31:
	add.s32 	%r9, %r8, %r15;
	@%p2 bra 	$L__BB0_34;
	setp.ge.s32 	%p34, %r24, %r17;
	@%p34 bra 	$L__BB0_34;
	add.s32 	%r178, %r4, %r9;
	mul.lo.s32 	%r179, %r178, %r16;
	add.s32 	%r180, %r179, 2;
	cvt.u64.u32 	%rd64, %r180;
	add.s64 	%rd65, %rd1, %rd64;
	ld.global.u8 	%r181, [%rd65];
	add.s32 	%r182, %r179, 1;
	cvt.u64.u32 	%rd66, %r182;
	add.s64 	%rd67, %rd1, %rd66;
	ld.global.u8 	%r183, [%rd67];
	cvt.u64.u32 	%rd68, %r179;
	add.s64 	%rd69, %rd1, %rd68;
	ld.global.u8 	%r184, [%rd69];
	ld.const.s8 	%r185, [mask+2];
	mul.lo.s32 	%r186, %r185, %r181;
	cvt.rn.f32.s32 	%f357, %r186;
	add.f32 	%f474, %f474, %f357;
	mul.lo.s32 	%r187, %r185, %r183;
	cvt.rn.f32.s32 	%f358, %r187;
	add.f32 	%f475, %f475, %f358;
	mul.lo.s32 	%r188, %r185, %r184;
	cvt.rn.f32.s32 	%f359, %r188;
	add.f32 	%f476, %f476, %f359;
	ld.const.s8 	%r189, [mask+27];
	mul.lo.s32 	%r190, %r189, %r181;
	cvt.rn.f32.s32 	%f360, %r190;
	add.f32 	%f477, %f477, %f360;
	mul.lo.s32 	%r191, %r189, %r183;
	cvt.rn.f32.s32 	%f361, %r191;
	add.f32 	%f478, %f478, %f361;
	mul.lo.s32 	%r192, %r189, %r184;
	cvt.rn.f32.s32 	%f362, %r192;
	add.f32 	%f479, %f479, %f362;
$L__BB0_34:
	@%p7 bra 	$L__BB0_37;
	setp.ge.s32 	%p35, %r24, %r17;
	@%p35 bra 	$L__BB0_37;
	add.s32 	%r193, %r5, %r9;
	mul.lo.s32 	%r194, %r193, %r16;
	add.s32 	%r195, %r194, 2;
	cvt.u64.u32 	%rd70, %r195;
	add.s64 	%rd71, %rd1, %rd70;
	ld.global.u8 	%r196, [%rd71];
	add.s32 	%r197, %r194, 1;
	cvt.u64.u32 	%rd72, %r197;
	add.s64 	%rd73, %rd1, %rd72;
	ld.global.u8 	%r198, [%rd73];
	cvt.u64.u32 	%rd74, %r194;
	add.s64 	%rd75, %rd1, %rd74;
	ld.global.u8 	%r199, [%rd75];
	ld.const.s8 	%r200, [mask+7];
	mul.lo.s32 	%r201, %r200, %r196;
	cvt.rn.f32.s32 	%f363, %r201;
	add.f32 	%f474, %f474, %f363;
	mul.lo.s32 	%r202, %r200, %r198;
	cvt.rn.f32.s32 	%f364, %r202;
	add.f32 	%f475, %f475, %f364;
	mul.lo.s32 	%r203, %r200, %r199;
	cvt.rn.f32.s32 	%f365, %r203;
	add.f32 	%f476, %f476, %f365;
	ld.const.s8 	%r204, [mask+32];
	mul.lo.s32 	%r205, %r204, %r196;
	cvt.rn.f32.s32 	%f366, %r205;
	add.f32 	%f477, %f477, %f366;
	mul.lo.s32 	%r206, %r204, %r198;
	cvt.rn.f32.s32 	%f367, %r206;
	add.f32 	%f478, %f478, %f367;
	mul.lo.s32 	%r207, %r204, %r199;
	cvt.rn.f32.s32 	%f368, %r207;
	add.f32 	%f479, %f479, %f368;
$L__BB0_37:
	@%p3 bra 	$L__BB0_40;
	setp.ge.s32 	%p36, %r24, %r17;
	@%p36 bra 	$L__BB0_40;
	add.s32 	%r208, %r1, %r9;
	mul.lo.s32 	%r209, %r208, %r16;
	add.s32 	%r210, %r209, 2;
	cvt.u64.u32 	%rd76, %r210;
	add.s64 	%rd77, %rd1, %rd76;
	ld.global.u8 	%r211, [%rd77];
	add.s32 	%r212, %r209, 1;
	cvt.u64.u32 	%rd78, %r212;
	add.s64 	%rd79, %rd1, %rd78;
	ld.global.u8 	%r213, [%rd79];
	cvt.u64.u32 	%rd80, %r209;
	add.s64 	%rd81, %rd1, %rd80;
	ld.global.u8 	%r214, [%rd81];
	ld.const.s8 	%r215, [mask+12];
	mul.lo.s32 	%r216, %r215, %r211;
	cvt.rn.f32.s32 	%f369, %r216;
	add.f32 	%f474, %f474, %f369;
	mul.lo.s32 	%r217, %r215, %r213;
	cvt.rn.f32.s32 	%f370, %r217;
	add.f32 	%f475, %f475, %f370;
	mul.lo.s32 	%r218, %r215, %r214;
	cvt.rn.f32.s32 	%f371, %r218;
	add.f32 	%f476, %f476, %f371;
	ld.const.s8 	%r219, [mask+37];
	mul.lo.s32 	%r220, %r219, %r211;
	cvt.rn.f32.s32 	%f372, %r220;
	add.f32 	%f477, %f477, %f372;
	mul.lo.s32 	%r221, %r219, %r213;
	cvt.rn.f32.s32 	%f373, %r221;
	add.f32 	%f478, %f478, %f373;
	mul.lo.s32 	%r222, %r219, %r214;
	cvt.rn.f32.s32 	%f374, %r222;
	add.f32 	%f479, %f479, %f374;
$L__BB0_40:
	@%p4 bra 	$L__BB0_43;
	setp.ge.s32 	%p37, %r24, %r17;
	@%p37 bra 	$L__BB0_43;
	add.s32 	%r223, %r6, %r9;
	mul.lo.s32 	%r224, %r223, %r16;
	add.s32 	%r225, %r224, 2;
	cvt.u64.u32 	%rd82, %r225;
	add.s64 	%rd83, %rd1, %rd82;
	ld.global.u8 	%r226, [%rd83];
	add.s32 	%r227, %r224, 1;
	cvt.u64.u32 	%rd84, %r227;
	add.s64 	%rd85, %rd1, %rd84;
	ld.global.u8 	%r228, [%rd85];
	cvt.u64.u32 	%rd86, %r224;
	add.s64 	%rd87, %rd1, %rd86;
	ld.global.u8 	%r229, [%rd87];
	ld.const.s8 	%r230, [mask+17];
	mul.lo.s32 	%r231, %r230, %r226;
	cvt.rn.f32.s32 	%f375, %r231;
	add.f32 	%f474, %f474, %f375;
	mul.lo.s32 	%r232, %r230, %r228;
	cvt.rn.f32.s32 	%f376, %r232;
	add.f32 	%f475, %f475, %f376;
	mul.lo.s32 	%r233, %r230, %r229;
	cvt.rn.f32.s32 	%f377, %r233;
	add.f32 	%f476, %f476, %f377;
	ld.const.s8 	%r234, [mask+42];
	mul.lo.s32 	%r235, %r234, %r226;
	cvt.rn.f32.s32 	%f378, %r235;
	add.f32 	%f477, %f477, %f378;
	mul.lo.s32 	%r236, %r234, %r228;
	cvt.rn.f32.s32 	%f379, %r236;
	add.f32 	%f478, %f478, %f379;
	mul.lo.s32 	%r237, %r234, %r229;
	cvt.rn.f32.s32 	%f380, %r237;
	add.f32 	%f479, %f479, %f380;
$L__BB0_43:
	@%p5 bra 	$L__BB0_46;
	setp.ge.s32 	%p38, %r24, %r17;
	@%p38 bra 	$L__BB0_46;
	add.s32 	%r238, %r7, %r9;
	mul.lo.s32 	%r239, %r238, %r16;
	add.s32 	%r240, %r239, 2;
	cvt.u64.u32 	%rd88, %r240;
	add.s64 	%rd89, %rd1, %rd88;
	ld.global.u8 	%r241, [%rd89];
	add.s32 	%r242, %r239, 1;
	cvt.u64.u32 	%rd90, %r242;
	add.s64 	%rd91, %rd1, %rd90;
	ld.global.u8 	%r243, [%rd91];
	cvt.u64.u32 	%rd92, %r239;
	add.s64 	%rd93, %rd1, %rd92;
	ld.global.u8 	%r244, [%rd93];
	ld.const.s8 	%r245, [mask+22];
	mul.lo.s32 	%r246, %r245, %r241;
	cvt.rn.f32.s32 	%f381, %r246;
	add.f32 	%f474, %f474, %f381;
	mul.lo.s32 	%r247, %r245, %r243;
	cvt.rn.f32.s32 	%f382, %r247;
	add.f32 	%f475, %f475, %f382;
	mul.lo.s32 	%r248, %r245, %r244;
	cvt.rn.f32.s32 	%f383, %r248;
	add.f32 	%f476, %f476, %f383;
	ld.const.s8 	%r249, [mask+47];
	mul.lo.s32 	%r250, %r249, %r241;
	cvt.rn.f32.s32 	%f384, %r250;
	add.f32 	%f477, %f477, %f384;
	mul.lo.s32 	%r251, %r249, %r243;
	cvt.rn.f32.s32 	%f385, %r251;
	add.f32 	%f478, %f478, %f385;
	mul.lo.s32 	%r252, %r249, %r244;
	cvt.rn.f32.s32 	%f386, %r252;
	add.f32 	%f479, %f479, %f386;
$L__BB0_46:
	add.s32 	%r10, %r24, 1;
	add.s32 	%r11, %r9, %r15;
	@%p2 bra 	$L__BB0_49;
	setp.ge.s32 	%p39, %r10, %r17;
	@%p39 bra 	$L__BB0_49;
	add.s32 	%r253, %r4, %r11;
	mul.lo.s32 	%r254, %r253, %r16;
	add.s32 	%r255, %r254, 2;
	cvt.u64.u32 	%rd94, %r255;
	add.s64 	%rd95, %rd1, %rd94;
	ld.global.u8 	%r256, [%rd95];
	add.s32 	%r257, %r254, 1;
	cvt.u64.u32 	%rd96, %r257;
	add.s64 	%rd97, %rd1, %rd96;
	ld.global.u8 	%r258, [%rd97];
	cvt.u64.u32 	%rd98, %r254;
	add.s64 	%rd99, %rd1, %rd98;
	ld.global.u8 	%r259, [%rd99];
	ld.const.s8 	%r260, [mask+3];
	mul.lo.s32 	%r261, %r260, %r256;
	cvt.rn.f32.s32 	%f387, %r261;
	add.f32 	%f474, %f474, %f387;
	mul.lo.s32 	%r262, %r260, %r258;
	cvt.rn.f32.s32 	%f388, %r262;
	add.f32 	%f475, %f475, %f388;
	mul.lo.s32 	%r263, %r260, %r259;
	cvt.rn.f32.s32 	%f389, %r263;
	add.f32 	%f476, %f476, %f389;
	ld.const.s8 	%r264, [mask+28];
	mul.lo.s32 	%r265, %r264, %r256;
	cvt.rn.f32.s32 	%f390, %r265;
	add.f32 	%f477, %f477, %f390;
	mul.lo.s32 	%r266, %r264, %r258;
	cvt.rn.f32.s32 	%f391, %r266;
	add.f32 	%f478, %f478, %f391;
	mul.lo.s32 	%r267, %r264, %r259;
	cvt.rn.f32.s32 	%f392, %r267;
	add.f32 	%f479, %f479, %f392;
$L__BB0_49:
	@%p7 bra 	$L__BB0_52;
	setp.ge.s32 	%p40, %r10, %r17;
	@%p40 bra 	$L__BB0_52;
	add.s32 	%r268, %r5, %r11;
	mul.lo.s32 	%r269, %r268, %r16;
	add.s32 	%r270, %r269, 2;
	cvt.u64.u32 	%rd100, %r270;
	add.s64 	%rd101, %rd1, %rd100;
	ld.global.u8 	%r271, [%rd101];
	add.s32 	%r272, %r269, 1;
	cvt.u64.u32 	%rd102, %r272;
	add.s64 	%rd103, %rd1, %rd102;
	ld.global.u8 	%r273, [%rd103];
	cvt.u64.u32 	%rd104, %r269;
	add.s64 	%rd105, %rd1, %rd104;
	ld.global.u8 	%r274, [%rd105];
	ld.const.s8 	%r275, [mask+8];
	mul.lo.s32 	%r276, %r275, %r271;
	cvt.rn.f32.s32 	%f393, %r276;
	add.f32 	%f474, %f474, %f393;
	mul.lo.s32 	%r277, %r275, %r273;
	cvt.rn.f32.s32 	%f394, %r277;
	add.f32 	%f475, %f475, %f394;
	mul.lo.s32 	%r278, %r275, %r274;
	cvt.rn.f32.s32 	%f395, %r278;
	add.f32 	%f476, %f476, %f395;
	ld.const.s8 	%r279, [mask+33];
	mul.lo.s32 	%r280, %r279, %r271;
	cvt.rn.f32.s32 	%f396, %r280;
	add.f32 	%f477, %f477, %f396;
	mul.lo.s32 	%r281, %r279, %r273;
	cvt.rn.f32.s32 	%f397, %r281;
	add.f32 	%f478, %f478, %f397;
	mul.lo.s32 	%r282, %r279, %r274;
	cvt.rn.f32.s32 	%f398, %r282;
	add.f32 	%f479, %f479, %f398;
$L__BB0_52:
	@%p3 bra 	$L__BB0_55;
	setp.ge.s32 	%p41, %r10, %r17;
	@%p41 bra 	$L__BB0_55;
	add.s32 	%r283, %r1, %r11;
	mul.lo.s32 	%r284, %r283, %r16;
	add.s32 	%r285, %r284, 2;
	cvt.u64.u32 	%rd106, %r285;
	add.s64 	%rd107, %rd1, %rd106;
	ld.global.u8 	%r286, [%rd107];
	add.s32 	%r287, %r284, 1;
	cvt.u64.u32 	%rd108, %r287;
	add.s64 	%rd109, %rd1, %rd108;
	ld.global.u8 	%r288, [%rd109];
	cvt.u64.u32 	%rd110, %r284;
	add.s64 	%rd111, %rd1, %rd110;
	ld.global.u8 	%r289, [%rd111];
	ld.const.s8 	%r290, [mask+13];
	mul.lo.s32 	%r291, %r290, %r286;
	cvt.rn.f32.s32 	%f399, %r291;
	add.f32 	%f474, %f474, %f399;
	mul.lo.s32 	%r292, %r290, %r288;
	cvt.rn.f32.s32 	%f400, %r292;
	add.f32 	%f475, %f475, %f400;
	mul.lo.s32 	%r293, %r290, %r289;
	cvt.rn.f32.s32 	%f401, %r293;
	add.f32 	%f476, %f476, %f401;
	ld.const.s8 	%r294, [mask+38];
	mul.lo.s32 	%r295, %r294, %r286;
	cvt.rn.f32.s32 	%f402, %r295;
	add.f32 	%f477, %f477, %f402;
	mul.lo.s32 	%r296, %r294, %r288;
	cvt.rn.f32.s32 	%f403, %r296;
	add.f32 	%f478, %f478, %f403;
	mul.lo.s32 	%r297, %r294, %r289;
	cvt.rn.f32.s32 	%f404, %r297;
	add.f32 	%f479, %f479, %f404;
$L__BB0_55:
	@%p4 bra 	$L__BB0_58;
	setp.ge.s32 	%p42, %r10, %r17;
	@%p42 bra 	$L__BB0_58;
	add.s32 	%r298, %r6, %r11;
	mul.lo.s32 	%r299, %r298, %r16;
	add.s32 	%r300, %r299, 2;
	cvt.u64.u32 	%rd112, %r300;
	add.s64 	%rd113, %rd1, %rd112;
	ld.global.u8 	%r301, [%rd113];
	add.s32 	%r302, %r299, 1;
	cvt.u64.u32 	%rd114, %r302;
	add.s64 	%rd115, %rd1, %rd114;
	ld.global.u8 	%r303, [%rd115];
	cvt.u64.u32 	%rd116, %r299;
	add.s64 	%rd117, %rd1, %rd116;
	ld.global.u8 	%r304, [%rd117];
	ld.const.s8 	%r305, [mask+18];
	mul.lo.s32 	%r306, %r305, %r301;
	cvt.rn.f32.s32 	%f405, %r306;
	add.f32 	%f474, %f474, %f405;
	mul.lo.s32 	%r307, %r305, %r303;
	cvt.rn.f32.s32 	%f406, %r307;
	add.f32 	%f475, %f475, %f406;
	mul.lo.s32 	%r308, %r305, %r304;
	cvt.rn.f32.s32 	%f407, %r308;
	add.f32 	%f476, %f476, %f407;
	ld.const.s8 	%r309, [mask+43];
	mul.lo.s32 	%r310, %r309, %r301;
	cvt.rn.f32.s32 	%f408, %r310;
	add.f32 	%f477, %f477, %f408;
	mul.lo.s32 	%r311, %r309, %r303;
	cvt.rn.f32.s32 	%f409, %r311;
	add.f32 	%f478, %f478, %f409;
	mul.lo.s32 	%r312, %r309, %r304;
	cvt.rn.f32.s32 	%f410, %r312;
	add.f32 	%f479, %f479, %f410;
$L__BB0_58:
	@%p5 bra 	$L__BB0_61;
	setp.ge.s32 	%p43, %r10, %r17;
	@%p43 bra 	$L__BB0_61;
	add.s32 	%r313, %r7, %r11;
	mul.lo.s32 	%r314, %r313, %r16;
	add.s32 	%r315, %r314, 2;
	cvt.u64.u32 	%rd118, %r315;
	add.s64 	%rd119, %rd1, %rd118;
	ld.global.u8 	%r316, [%rd119];
	add.s32 	%r317, %r314, 1;
	cvt.u64.u32 	%rd120, %r317;
	add.s64 	%rd121, %rd1, %rd120;
	ld.global.u8 	%r318, [%rd121];
	cvt.u64.u32 	%rd122, %r314;
	add.s64 	%rd123, %rd1, %rd122;
	ld.global.u8 	%r319, [%rd123];
	ld.const.s8 	%r320, [mask+23];
	mul.lo.s32 	%r321, %r320, %r316;
	cvt.rn.f32.s32 	%f411, %r321;
	add.f32 	%f474, %f474, %f411;
	mul.lo.s32 	%r322, %r320, %r318;
	cvt.rn.f32.s32 	%f412, %r322;
	add.f32 	%f475, %f475, %f412;
	mul.lo.s32 	%r323, %r320, %r319;
	cvt.rn.f32.s32 	%f413, %r323;
	add.f32 	%f476, %f476, %f413;
	ld.const.s8 	%r324, [mask+48];
	mul.lo.s32 	%r325, %r324, %r316;
	cvt.rn.f32.s32 	%f414, %r325;
	add.f32 	%f477, %f477, %f414;
	mul.lo.s32 	%r326, %r324, %r318;
	cvt.rn.f32.s32 	%f415, %r326;
	add.f32 	%f478, %f478, %f415;
	mul.lo.s32 	%r327, %r324, %r319;
	cvt.rn.f32.s32 	%f416, %r327;
	add.f32 	%f479, %f479, %f416;
$L__BB0_61:
	add.s32 	%r12, %r24, 2;
	add.s32 	%r13, %r11, %r15;
	@%p2 bra 	$L__BB0_64;
	setp.ge.s32 	%p44, %r12, %r17;
	@%p44 bra 	$L__BB0_64;
	add.s32 	%r328, %r4, %r13;
	mul.lo.s32 	%r329, %r328, %r16;
	add.s32 	%r330, %r329, 2;
	cvt.u64.u32 	%rd124, %r330;
	add.s64 	%rd125, %rd1, %rd124;
	ld.global.u8 	%r331, [%rd125];
	add.s32 	%r332, %r329, 1;
	cvt.u64.u32 	%rd126, %r332;
	add.s64 	%rd127, %rd1, %rd126;
	ld.global.u8 	%r333, [%rd127];
	cvt.u64.u32 	%rd128, %r329;
	add.s64 	%rd129, %rd1, %rd128;
	ld.global.u8 	%r334, [%rd129];
	ld.const.s8 	%r335, [mask+4];
	mul.lo.s32 	%r336, %r335, %r331;
	cvt.rn.f32.s32 	%f417, %r336;
	add.f32 	%f474, %f474, %f417;
	mul.lo.s32 	%r337, %r335, %r333;
	cvt.rn.f32.s32 	%f418, %r337;
	add.f32 	%f475, %f475, %f418;
	mul.lo.s32 	%r338, %r335, %r334;
	cvt.rn.f32.s32 	%f419, %r338;
	add.f32 	%f476, %f476, %f419;
	ld.const.s8 	%r339, [mask+29];
	mul.lo.s32 	%r340, %r339, %r331;
	cvt.rn.f32.s32 	%f420, %r340;
	add.f32 	%f477, %f477, %f420;
	mul.lo.s32 	%r341, %r339, %r333;
	cvt.rn.f32.s32 	%f421, %r341;
	add.f32 	%f478, %f478, %f421;
	mul.lo.s32 	%r342, %r339, %r334;
	cvt.rn.f32.s32 	%f422, %r342;
	add.f32 	%f479, %f479, %f422;
$L__BB0_64:
	@%p7 bra 	$L__BB0_67;
	setp.ge.s32 	%p45, %r12, %r17;
	@%p45 bra 	$L__BB0_67;
	add.s32 	%r343, %r5, %r13;
	mul.lo.s32 	%r344, %r343, %r16;
	add.s32 	%r345, %r344, 2;
	cvt.u64.u32 	%rd130, %r345;
	add.s64 	%rd131, %rd1, %rd130;
	ld.global.u8 	%r346, [%rd131];
	add.s32 	%r347, %r344, 1;
	cvt.u64.u32 	%rd132, %r347;
	add.s64 	%rd133, %rd1, %rd132;
	ld.global.u8 	%r348, [%rd133];
	cvt.u64.u32 	%rd134, %r344;
	add.s64 	%rd135, %rd1, %rd134;
	ld.global.u8 	%r349, [%rd135];
	ld.const.s8 	%r350, [mask+9];
	mul.lo.s32 	%r351, %r350, %r346;
	cvt.rn.f32.s32 	%f423, %r351;
	add.f32 	%f474, %f474, %f423;
	mul.lo.s32 	%r352, %r350, %r348;
	cvt.rn.f32.s32 	%f424, %r352;
	add.f32 	%f475, %f475, %f424;
	mul.lo.s32 	%r353, %r350, %r349;
	cvt.rn.f32.s32 	%f425, %r353;
	add.f32 	%f476, %f476, %f425;
	ld.const.s8 	%r354, [mask+34];
	mul.lo.s32 	%r355, %r354, %r346;
	cvt.rn.f32.s32 	%f426, %r355;
	add.f32 	%f477, %f477, %f426;
	mul.lo.s32 	%r356, %r354, %r348;
	cvt.rn.f32.s32 	%f427, %r356;
	add.f32 	%f478, %f478, %f427;
	mul.lo.s32 	%r357, %r354, %r349;
	cvt.rn.f32.s32 	%f428, %r357;
	add.f32 	%f479, %f479, %f428;
$L__BB0_67:
	@%p3 bra 	$L__BB0_70;
	setp.ge.s32 	%p46, %r12, %r17;
	@%p46 bra 	$L__BB0_70;
	add.s32 	%r358, %r1, %r13;
	mul.lo.s32 	%r359, %r358, %r16;
	add.s32 	%r360, %r359, 2;
	cvt.u64.u32 	%rd136, %r360;
	add.s64 	%rd137, %rd1, %rd136;
	ld.global.u8 	%r361, [%rd137];
	add.s32 	%r362, %r359, 1;
	cvt.u64.u32 	%rd138, %r362;
	add.s64 	%rd139, %rd1, %rd138;
	ld.global.u8 	%r363, [%rd139];
	cvt.u64.u32 	%rd140, %r359;
	add.s64 	%rd141, %rd1, %rd140;
	ld.global.u8 	%r364, [%rd141];
	ld.const.s8 	%r365, [mask+14];
	mul.lo.s32 	%r366, %r365, %r361;
	cvt.rn.f32.s32 	%f429, %r366;
	add.f32 	%f474, %f474, %f429;
	mul.lo.s32 	%r367, %r365, %r363;
	cvt.rn.f32.s32 	%f430, %r367;
	add.f32 	%f475, %f475, %f430;
	mul.lo.s32 	%r368, %r365, %r364;
	cvt.rn.f32.s32 	%f431, %r368;
	add.f32 	%f476, %f476, %f431;
	ld.const.s8 	%r369, [mask+39];
	mul.lo.s32 	%r370, %r369, %r361;
	cvt.rn.f32.s32 	%f432, %r370;
	add.f32 	%f477, %f477, %f432;
	mul.lo.s32 	%r371, %r369, %r363;
	cvt.rn.f32.s32 	%f433, %r371;
	add.f32 	%f478, %f478, %f433;
	mul.lo.s32 	%r372, %r369, %r364;
	cvt.rn.f32.s32 	%f434, %r372;
	add.f32 	%f479, %f479, %f434;
$L__BB0_70:
	@%p4 bra 	$L__BB0_73;
	setp.ge.s32 	%p47, %r12, %r17;
	@%p47 bra 	$L__BB0_73;
	add.s32 	%r373, %r6, %r13;
	mul.lo.s32 	%r374, %r373, %r16;
	add.s32 	%r375, %r374, 2;
	cvt.u64.u32 	%rd142, %r375;
	add.s64 	%rd143, %rd1, %rd142;
	ld.global.u8 	%r376, [%rd143];
	add.s32 	%r377, %r374, 1;
	cvt.u64.u32 	%rd144, %r377;
	add.s64 	%rd145, %rd1, %rd144;
	ld.global.u8 	%r378, [%rd145];
	cvt.u64.u32 	%rd146, %r374;
	add.s64 	%rd147, %rd1, %rd146;
	ld.global.u8 	%r379, [%rd147];
	ld.const.s8 	%r380, [mask+19];
	mul.lo.s32 	%r381, %r380, %r376;
	cvt.rn.f32.s32 	%f435, %r381;
	add.f32 	%f474, %f474, %f435;
	mul.lo.s32 	%r382, %r380, %r378;
	cvt.rn.f32.s32 	%f436, %r382;
	add.f32 	%f475, %f475, %f436;
	mul.lo.s32 	%r383, %r380, %r379;
	cvt.rn.f32.s32 	%f437, %r383;
	add.f32 	%f476, %f476, %f437;
	ld.const.s8 	%r384, [mask+44];
	mul.lo.s32 	%r385, %r384, %r376;
	cvt.rn.f32.s32 	%f438, %r385;
	add.f32 	%f477, %f477, %f438;
	mul.lo.s32 	%r386, %r384, %r378;
	cvt.rn.f32.s32 	%f439, %r386;
	add.f32 	%f478, %f478, %f439;
	mul.lo.s32 	%r387, %r384, %r379;
	cvt.rn.f32.s32 	%f440, %r387;
	add.f32 	%f479, %f479, %f440;
$L__BB0_73:
	@%p5 bra 	$L__BB0_76;
	setp.ge.s32 	%p48, %r12, %r17;
	@%p48 bra 	$L__BB0_76;
	add.s32 	%r388, %r7, %r13;
	mul.lo.s32 	%r389, %r388, %r16;
	add.s32 	%r390, %r389, 2;
	cvt.u64.u32 	%rd148, %r390;
	add.s64 	%rd149, %rd1, %rd148;
	ld.global.u8 	%r391, [%rd149];
	add.s32 	%r392, %r389, 1;
	cvt.u64.u32 	%rd150, %r392;
	add.s64 	%rd151, %rd1, %rd150;
	ld.global.u8 	%r393, [%rd151];
	cvt.u64.u32 	%rd152, %r389;
	add.s64 	%rd153, %rd1, %rd152;
	ld.global.u8 	%r394, [%rd153];
	ld.const.s8 	%r395, [mask+24];
	mul.lo.s32 	%r396, %r395, %r391;
	cvt.rn.f32.s32 	%f441, %r396;
	add.f32 	%f474, %f474, %f441;
	mul.lo.s32 	%r397, %r395, %r393;
	cvt.rn.f32.s32 	%f442, %r397;
	add.f32 	%f475, %f475, %f442;
	mul.lo.s32 	%r398, %r395, %r394;
	cvt.rn.f32.s32 	%f443, %r398;
	add.f32 	%f476, %f476, %f443;
	ld.const.s8 	%r399, [mask+49];
	mul.lo.s32 	%r400, %r399, %r391;
	cvt.rn.f32.s32 	%f444, %r400;
	add.f32 	%f477, %f477, %f444;
	mul.lo.s32 	%r401, %r399, %r393;
	cvt.rn.f32.s32 	%f445, %r401;
	add.f32 	%f478, %f478, %f445;
	mul.lo.s32 	%r402, %r399, %r394;
	cvt.rn.f32.s32 	%f446, %r402;
	add.f32 	%f479, %f479, %f446;
$L__BB0_76:
	cvta.to.global.u64 	%rd154, %rd2;
	mul.f32 	%f447, %f477, %f477;
	fma.rn.f32 	%f448, %f474, %f474, %f447;
	sqrt.rn.f32 	%f449, %f448;
	mul.f32 	%f450, %f449, 0f3E000000;
	mul.f32 	%f451, %f478, %f478;
	fma.rn.f32 	%f452, %f475, %f475, %f451;
	sqrt.rn.f32 	%f453, %f452;
	mul.f32 	%f454, %f453, 0f3E000000;
	mul.f32 	%f455, %f479, %f479;
	fma.rn.f32 	%f456, %f476, %f476, %f455;
	sqrt.rn.f32 	%f457, %f456;
	mul.f32 	%f458, %f457, 0f3E000000;
	setp.gt.f32 	%p49, %f450, 0f437F0000;
	selp.f32 	%f459, 0f437F0000, %f450, %p49;
	cvt.rzi.u32.f32 	%r403, %f459;
	setp.gt.f32 	%p50, %f454, 0f437F0000;
	selp.f32 	%f460, 0f437F0000, %f454, %p50;
	cvt.rzi.u32.f32 	%r404, %f460;
	setp.gt.f32 	%p51, %f458, 0f437F0000;
	selp.f32 	%f461, 0f437F0000, %f458, %p51;
	cvt.rzi.u32.f32 	%r405, %f461;
	add.s32 	%r406, %r9, %r1;
	mul.lo.s32 	%r407, %r406, %r16;
	add.s32 	%r408, %r407, 2;
	cvt.u64.u32 	%rd155, %r408;
	add.s64 	%rd156, %rd154, %rd155;
	st.global.u8 	[%rd156], %r403;
	add.s32 	%r409, %r407, 1;
	cvt.u64.u32 	%rd157, %r409;
	add.s64 	%rd158, %rd154, %rd157;
	st.global.u8 	[%rd158], %r404;
	cvt.u64.u32 	%rd159, %r407;
	add.s64 	%rd160, %rd154, %rd159;
	st.global.u8 	[%rd160], %r405;
$L__BB0_77:
	ret;

}


// ===== COMPILED SASS (sm_100) =====

	.target	sm_100

	.elftype	@"ET_EXEC"


//--------------------- .note.nv.tkinfo           --------------------------
	.section	.note.nv.tkinfo,"",@"SHT_NOTE"
	.sectionflags	@"SHF_NOTE_NV_TKINFO"
	.tkinfo
        /*0018*/ 	.word	0x00000002
        /*0030*/ 	.string	""
        /*0030*/ 	.string	"ptxas"
        /*0030*/ 	.string	"Cuda compilation tools, release 13.0, V13.0.88"
        /*0030*/ 	.string	"Build cuda_13.0.r13.0/compiler.36424714_0"
        /*0030*/ 	.string	"-arch sm_100 -m 64 "



//--------------------- .note.nv.cuinfo           --------------------------
	.section	.note.nv.cuinfo,"",@"SHT_NOTE"
	.sectionflags	@"SHF_NOTE_NV_CUINFO"
        /*0018*/ 	.short	0x0002
        /*001a*/ 	.short	0x0064
        /*001c*/ 	.short	0x0082
	.zero		2


//--------------------- .nv.info                  --------------------------
	.section	.nv.info,"",@"SHT_CUDA_INFO"
	.align	4


	//----- nvinfo : EIATTR_REGCOUNT
	.align		4
        /*0000*/ 	.byte	0x04, 0x2f
        /*0002*/ 	.short	(.L_3 - .L_2)
	.align		4
.L_2:
        /*0004*/ 	.word	index@(_Z5sobelPhS_jjj)
        /*0008*/ 	.word	0x0000001c


	//----- nvinfo : EIATTR_FRAME_SIZE
	.align		4
.L_3:
        /*000c*/ 	.byte	0x04, 0x11
        /*000e*/ 	.short	(.L_5 - .L_4)
	.align		4
.L_4:
        /*0010*/ 	.word	index@($__internal_0_$__cuda_sm20_sqrt_rn_f32_slowpath)
        /*0014*/ 	.word	0x00000000


	//----- nvinfo : EIATTR_FRAME_SIZE
	.align		4
.L_5:
        /*0018*/ 	.byte	0x04, 0x11
        /*001a*/ 	.short	(.L_7 - .L_6)
	.align		4
.L_6:
        /*001c*/ 	.word	index@(_Z5sobelPhS_jjj)
        /*0020*/ 	.word	0x00000000


	//----- nvinfo : EIATTR_MIN_STACK_SIZE
	.align		4
.L_7:
        /*0024*/ 	.byte	0x04, 0x12
        /*0026*/ 	.short	(.L_9 - .L_8)
	.align		4
.L_8:
        /*0028*/ 	.word	index@(_Z5sobelPhS_jjj)
        /*002c*/ 	.word	0x00000000
.L_9:


//--------------------- .nv.compat                --------------------------
	.section	.nv.compat,"",@"SHT_CUDA_COMPAT_INFO"
	.align	4
        /*0000*/ 	.byte	0x02, 0x09, 0x00, 0x00, 0x02, 0x02, 0x01, 0x00, 0x02, 0x05, 0x05, 0x00, 0x03, 0x07, 0x01, 0x01
        /*0010*/ 	.byte	0x02, 0x03, 0x00, 0x00, 0x02, 0x06, 0x01, 0x00, 0x04, 0x0b, 0x08, 0x00, 0x01, 0x00, 0x00, 0x00
        /*0020*/ 	.byte	0x00, 0x00, 0x00, 0x00


//--------------------- .nv.info._Z5sobelPhS_jjj  --------------------------
	.section	.nv.info._Z5sobelPhS_jjj,"",@"SHT_CUDA_INFO"
	.sectionflags	@""
	.align	4


	//----- nvinfo : EIATTR_CUDA_API_VERSION
	.align		4
        /*0000*/ 	.byte	0x04, 0x37
        /*0002*/ 	.short	(.L_11 - .L_10)
.L_10:
        /*0004*/ 	.word	0x00000082


	//----- nvinfo : EIATTR_KPARAM_INFO
	.align		4
.L_11:
        /*0008*/ 	.byte	0x04, 0x17
        /*000a*/ 	.short	(.L_13 - .L_12)
.L_12:
        /*000c*/ 	.word	0x00000000
        /*0010*/ 	.short	0x0004
        /*0012*/ 	.short	0x0018
        /*0014*/ 	.byte	0x00, 0xf0, 0x11, 0x00


	//----- nvinfo : EIATTR_KPARAM_INFO
	.align		4
.L_13:
        /*0018*/ 	.byte	0x04, 0x17
        /*001a*/ 	.short	(.L_15 - .L_14)
.L_14:
        /*001c*/ 	.word	0x00000000
        /*0020*/ 	.short	0x0003
        /*0022*/ 	.short	0x0014
        /*0024*/ 	.byte	0x00, 0xf0, 0x11, 0x00


	//----- nvinfo : EIATTR_KPARAM_INFO
	.align		4
.L_15:
        /*0028*/ 	.byte	0x04, 0x17
        /*002a*/ 	.short	(.L_17 - .L_16)
.L_16:
        /*002c*/ 	.word	0x00000000
        /*0030*/ 	.short	0x0002
        /*0032*/ 	.short	0x0010
        /*0034*/ 	.byte	0x00, 0xf0, 0x11, 0x00


	//----- nvinfo : EIATTR_KPARAM_INFO
	.align		4
.L_17:
        /*0038*/ 	.byte	0x04, 0x17
        /*003a*/ 	.short	(.L_19 - .L_18)
.L_18:
        /*003c*/ 	.word	0x00000000
        /*0040*/ 	.short	0x0001
        /*0042*/ 	.short	0x0008
        /*0044*/ 	.byte	0x00, 0xf5, 0x21, 0x00


	//----- nvinfo : EIATTR_KPARAM_INFO
	.align		4
.L_19:
        /*0048*/ 	.byte	0x04, 0x17
        /*004a*/ 	.short	(.L_21 - .L_20)
.L_20:
        /*004c*/ 	.word	0x00000000
        /*0050*/ 	.short	0x0000
        /*0052*/ 	.short	0x0000
        /*0054*/ 	.byte	0x00, 0xf5, 0x21, 0x00


	//----- nvinfo : EIATTR_SPARSE_MMA_MASK
	.align		4
.L_21:
        /*0058*/ 	.byte	0x03, 0x50
        /*005a*/ 	.short	0x0000


	//----- nvinfo : EIATTR_MAXREG_COUNT
	.align		4
        /*005c*/ 	.byte	0x03, 0x1b
        /*005e*/ 	.short	0x00ff


	//----- nvinfo : EIATTR_MERCURY_ISA_VERSION
	.align		4
        /*0060*/ 	.byte	0x03, 0x5f
        /*0062*/ 	.short	0x0101


	//----- nvinfo : EIATTR_VRC_CTA_INIT_COUNT
	.align		4
        /*0064*/ 	.byte	0x02, 0x4a
	.zero		1
	.zero		1


	//----- nvinfo : EIATTR_EXIT_INSTR_OFFSETS
	.align		4
        /*0068*/ 	.byte	0x04, 0x1c
        /*006a*/ 	.short	(.L_23 - .L_22)


	//   ....[0]....
.L_22:
        /*006c*/ 	.word	0x000000c0


	//   ....[1]....
        /*0070*/ 	.word	0x00004490


	//----- nvinfo : EIATTR_CRS_STACK_SIZE
	.align		4
.L_23:
        /*0074*/ 	.byte	0x04, 0x1e
        /*0076*/ 	.short	(.L_25 - .L_24)
.L_24:
        /*0078*/ 	.word	0x00000000


	//----- nvinfo : EIATTR_CBANK_PARAM_SIZE
	.align		4
.L_25:
        /*007c*/ 	.byte	0x03, 0x19
        /*007e*/ 	.short	0x001c


	//----- nvinfo : EIATTR_PARAM_CBANK
	.align		4
        /*0080*/ 	.byte	0x04, 0x0a
        /*0082*/ 	.short	(.L_27 - .L_26)
	.align		4
.L_26:
        /*0084*/ 	.word	index@(.nv.constant0._Z5sobelPhS_jjj)
        /*0088*/ 	.short	0x0380
        /*008a*/ 	.short	0x001c


	//----- nvinfo : EIATTR_SW_WAR
	.align		4
.L_27:
        /*008c*/ 	.byte	0x04, 0x36
        /*008e*/ 	.short	(.L_29 - .L_28)
.L_28:
        /*0090*/ 	.word	0x00000008
.L_29:


//--------------------- .nv.callgraph             --------------------------
	.section	.nv.callgraph,"",@"SHT_CUDA_CALLGRAPH"
	.align	4
	.sectionentsize	8
	.align		4
        /*0000*/ 	.word	0x00000000
	.align		4
        /*0004*/ 	.word	0xffffffff
	.align		4
        /*0008*/ 	.word	0x00000000
	.align		4
        /*000c*/ 	.word	0xfffffffe
	.align		4
        /*0010*/ 	.word	0x00000000
	.align		4
        /*0014*/ 	.word	0xfffffffd
	.align		4
        /*0018*/ 	.word	0x00000000
	.align		4
        /*001c*/ 	.word	0xfffffffc


//--------------------- .nv.constant3             --------------------------
	.section	.nv.constant3,"a",@progbits
	.align	4
.nv.constant3:
	.type		deviceMask,@object
	.size		deviceMask,(mask - deviceMask)
deviceMask:
	.zero		200
	.type		mask,@object
	.size		mask,(.L_1 - mask)
mask:
        /*00c8*/ 	.byte	0xff, 0xfc, 0xfa, 0xfc, 0xff, 0xfe, 0xf8, 0xf4, 0xf8, 0xfe, 0x00, 0x00, 0x00, 0x00, 0x00, 0x02
        /*00d8*/ 	.byte	0x08, 0x0c, 0x08, 0x02, 0x01, 0x04, 0x06, 0x04, 0x01, 0xff, 0xfe, 0x00, 0x02, 0x01, 0xfc, 0xf8
        /*00e8*/ 	.byte	0x00, 0x08, 0x04, 0xfa, 0xf4, 0x00, 0x0c, 0x06, 0xfc, 0xf8, 0x00, 0x08, 0x04, 0xff, 0xfe, 0x00
        /*00f8*/ 	.byte	0x02, 0x01
.L_1:


//--------------------- .text._Z5sobelPhS_jjj     --------------------------
	.section	.text._Z5sobelPhS_jjj,"ax",@progbits
	.align	128
        .global         _Z5sobelPhS_jjj
        .type           _Z5sobelPhS_jjj,@function
        .size           _Z5sobelPhS_jjj,(.L_x_61 - _Z5sobelPhS_jjj)
        .other          _Z5sobelPhS_jjj,@"STO_CUDA_ENTRY STV_DEFAULT"
_Z5sobelPhS_jjj:
.text._Z5sobelPhS_jjj:
[----:B------:R-:W-:Y:S01]  /*0000*/  LDC R1, c[0x0][0x37c] ;  /* 0x0000df00ff017b82 */ /* 0x000fe20000000800 */
[----:B------:R-:W0:Y:S01]  /*0010*/  S2R R21, SR_CTAID.Y ;  /* 0x0000000000157919 */ /* 0x000e220000002600 */
[----:B------:R-:W1:Y:S06]  /*0020*/  LDCU UR4, c[0x0][0x360] ;  /* 0x00006c00ff0477ac */ /* 0x000e6c0008000800 */
[----:B------:R-:W2:Y:S01]  /*0030*/  LDC.64 R12, c[0x0][0x390] ;  /* 0x0000e400ff0c7b82 */ /* 0x000ea20000000a00 */
[----:B------:R-:W0:Y:S01]  /*0040*/  S2R R2, SR_TID.Y ;  /* 0x0000000000027919 */ /* 0x000e220000002200 */
[----:B------:R-:W0:Y:S01]  /*0050*/  LDCU UR5, c[0x0][0x364] ;  /* 0x00006c80ff0577ac */ /* 0x000e220008000800 */
[----:B------:R-:W1:Y:S01]  /*0060*/  S2R R0, SR_CTAID.X ;  /* 0x0000000000007919 */ /* 0x000e620000002500 */
[----:B------:R-:W1:Y:S01]  /*0070*/  S2R R3, SR_TID.X ;  /* 0x0000000000037919 */ /* 0x000e620000002100 */
[----:B0-----:R-:W-:-:S05]  /*0080*/  IMAD R21, R21, UR5, R2 ;  /* 0x0000000515157c24 */ /* 0x001fca000f8e0202 */
[----:B--2---:R-:W-:Y:S01]  /*0090*/  ISETP.GE.U32.AND P0, PT, R21, R12, PT ;  /* 0x0000000c1500720c */ /* 0x004fe20003f06070 */
[----:B-1----:R-:W-:-:S05]  /*00a0*/  IMAD R0, R0, UR4, R3 ;  /* 0x0000000400007c24 */ /* 0x002fca000f8e0203 */
[----:B------:R-:W-:-:S13]  /*00b0*/  ISETP.GE.U32.OR P0, PT, R0, R13, P0 ;  /* 0x0000000d0000720c */ /* 0x000fda0000706470 */
[----:B------:R-:W-:Y:S05]  /*00c0*/  @P0 EXIT ;  /* 0x000000000000094d */ /* 0x000fea0003800000 */
[----:B------:R-:W-:Y:S01]  /*00d0*/  IADD3 R9, PT, PT, R21, -0x2, RZ ;  /* 0xfffffffe15097810 */ /* 0x000fe20007ffe0ff */
[----:B------:R-:W0:Y:S01]  /*00e0*/  LDCU.64 UR6, c[0x0][0x358] ;  /* 0x00006b00ff0677ac */ /* 0x000e220008000a00 */
[----:B------:R-:W-:Y:S01]  /*00f0*/  IADD3 R2, PT, PT, R0, -0x2, RZ ;  /* 0xfffffffe00027810 */ /* 0x000fe20007ffe0ff */
[----:B------:R-:W-:Y:S01]  /*0100*/  BSSY.RECONVERGENT B0, `(.L_x_0) ;  /* 0x000002f000007945 */ /* 0x000fe20003800200 */
[----:B------:R-:W-:Y:S01]  /*0110*/  ISETP.GE.AND P5, PT, R9, R12, PT ;  /* 0x0000000c0900720c */ /* 0x000fe20003fa6270 */
[----:B------:R-:W-:Y:S01]  /*0120*/  HFMA2 R20, -RZ, RZ, 0, 0 ;  /* 0x00000000ff147431 */ /* 0x000fe200000001ff */
[----:B------:R-:W-:Y:S01]  /*0130*/  ISETP.GE.AND P0, PT, R2, R13, PT ;  /* 0x0000000d0200720c */ /* 0x000fe20003f06270 */
[----:B------:R-:W-:Y:S01]  /*0140*/  IMAD.MOV.U32 R3, RZ, RZ, RZ ;  /* 0x000000ffff037224 */ /* 0x000fe200078e00ff */
[----:B------:R-:W-:Y:S02]  /*0150*/  ISETP.LT.U32.OR P5, PT, R21, 0x2, P5 ;  /* 0x000000021500780c */ /* 0x000fe40002fa1470 */
[----:B------:R-:W-:-:S02]  /*0160*/  CS2R R4, SRZ ;  /* 0x0000000000047805 */ /* 0x000fc4000001ff00 */
[C---:B------:R-:W-:Y:S02]  /*0170*/  ISETP.LT.OR P0, PT, R0.reuse, 0x2, P0 ;  /* 0x000000020000780c */ /* 0x040fe40000701670 */
[----:B------:R-:W-:Y:S02]  /*0180*/  CS2R R18, SRZ ;  /* 0x0000000000127805 */ /* 0x000fe4000001ff00 */
[CC--:B------:R-:W-:Y:S02]  /*0190*/  ISETP.GT.AND P3, PT, R0.reuse, R13.reuse, PT ;  /* 0x0000000d0000720c */ /* 0x0c0fe40003f64270 */
[----:B------:R-:W-:Y:S02]  /*01a0*/  PLOP3.LUT P1, PT, P0, P5, PT, 0xf8, 0x8f ;  /* 0x00000000008f781c */ /* 0x000fe4000072bf70 */
[C---:B------:R-:W-:Y:S02]  /*01b0*/  ISETP.GE.AND P4, PT, R0.reuse, R13, PT ;  /* 0x0000000d0000720c */ /* 0x040fe40003f86270 */
[----:B------:R-:W-:-:S02]  /*01c0*/  ISETP.LT.OR P3, PT, R0, 0x1, P3 ;  /* 0x000000010000780c */ /* 0x000fc40001f61670 */
[C---:B------:R-:W-:Y:S02]  /*01d0*/  ISETP.LT.OR P4, PT, R0.reuse, RZ, P4 ;  /* 0x000000ff0000720c */ /* 0x040fe40002781670 */
[----:B------:R-:W-:Y:S02]  /*01e0*/  PLOP3.LUT P2, PT, P3, P5, PT, 0xf8, 0x8f ;  /* 0x00000000008f781c */ /* 0x000fe40001f4bf70 */
[----:B------:R-:W-:-:S03]  /*01f0*/  IADD3 R6, PT, PT, R0, 0x1, RZ ;  /* 0x0000000100067810 */ /* 0x000fc60007ffe0ff */
[----:B0-----:R-:W-:Y:S08]  /*0200*/  @P1 BRA `(.L_x_1) ;  /* 0x0000000000781947 */ /* 0x001ff00003800000 */
[----:B------:R-:W0:Y:S01]  /*0210*/  LDCU UR4, c[0x0][0x398] ;  /* 0x00007300ff0477ac */ /* 0x000e220008000800 */
[----:B------:R-:W-:Y:S01]  /*0220*/  IMAD R3, R9, R13, R2 ;  /* 0x0000000d09037224 */ /* 0x000fe200078e0202 */
[----:B------:R-:W1:Y:S03]  /*0230*/  LDCU.64 UR8, c[0x0][0x380] ;  /* 0x00007000ff0877ac */ /* 0x000e660008000a00 */
[----:B0-----:R-:W-:Y:S01]  /*0240*/  IMAD R3, R3, UR4, RZ ;  /* 0x0000000403037c24 */ /* 0x001fe2000f8e02ff */
[----:B------:R-:W0:Y:S03]  /*0250*/  LDCU.U8 UR4, c[0x3][0xc8] ;  /* 0x00c01900ff0477ac */ /* 0x000e260008000000 */
[C---:B------:R-:W-:Y:S01]  /*0260*/  VIADD R4, R3.reuse, 0x2 ;  /* 0x0000000203047836 */ /* 0x040fe20000000000 */
[----:B------:R-:W-:-:S02]  /*0270*/  IADD3 R10, PT, PT, R3, 0x1, RZ ;  /* 0x00000001030a7810 */ /* 0x000fc40007ffe0ff */
[----:B-1----:R-:W-:Y:S02]  /*0280*/  IADD3 R14, P1, PT, R3, UR8, RZ ;  /* 0x00000008030e7c10 */ /* 0x002fe4000ff3e0ff */
[----:B------:R-:W-:-:S03]  /*0290*/  IADD3 R4, P6, PT, R4, UR8, RZ ;  /* 0x0000000804047c10 */ /* 0x000fc6000ffde0ff */
[----:B------:R-:W-:Y:S01]  /*02a0*/  IMAD.X R15, RZ, RZ, UR9, P1 ;  /* 0x00000009ff0f7e24 */ /* 0x000fe200088e06ff */
[----:B------:R-:W-:Y:S02]  /*02b0*/  IADD3.X R5, PT, PT, RZ, UR9, RZ, P6, !PT ;  /* 0x00000009ff057c10 */ /* 0x000fe4000b7fe4ff */
[----:B------:R-:W-:Y:S02]  /*02c0*/  IADD3 R10, P6, PT, R10, UR8, RZ ;  /* 0x000000080a0a7c10 */ /* 0x000fe4000ffde0ff */
[----:B------:R-:W2:Y:S02]  /*02d0*/  LDG.E.U8 R14, desc[UR6][R14.64] ;  /* 0x000000060e0e7981 */ /* 0x000ea4000c1e1100 */
[----:B------:R-:W-:Y:S02]  /*02e0*/  IADD3.X R11, PT, PT, RZ, UR9, RZ, P6, !PT ;  /* 0x00000009ff0b7c10 */ /* 0x000fe4000b7fe4ff */
[----:B------:R-:W3:Y:S04]  /*02f0*/  LDG.E.U8 R4, desc[UR6][R4.64] ;  /* 0x0000000604047981 */ /* 0x000ee8000c1e1100 */
[----:B------:R-:W4:Y:S01]  /*0300*/  LDG.E.U8 R10, desc[UR6][R10.64] ;  /* 0x000000060a0a7981 */ /* 0x000f22000c1e1100 */
[----:B------:R-:W1:Y:S01]  /*0310*/  LDCU.S8 UR5, c[0x3][0xe1] ;  /* 0x00c01c20ff0577ac */ /* 0x000e620008000200 */
[----:B0-----:R-:W-:-:S06]  /*0320*/  UPRMT UR4, UR4, 0x8880, URZ ;  /* 0x0000888004047896 */ /* 0x001fcc00080000ff */
[C---:B--2---:R-:W-:Y:S02]  /*0330*/  IMAD R19, R14.reuse, UR4, RZ ;  /* 0x000000040e137c24 */ /* 0x044fe4000f8e02ff */
[----:B-1----:R-:W-:Y:S02]  /*0340*/  IMAD R18, R14, UR5, RZ ;  /* 0x000000050e127c24 */ /* 0x002fe4000f8e02ff */
[C---:B---3--:R-:W-:Y:S02]  /*0350*/  IMAD R3, R4.reuse, UR4, RZ ;  /* 0x0000000404037c24 */ /* 0x048fe4000f8e02ff */
[----:B------:R-:W-:Y:S02]  /*0360*/  IMAD R7, R4, UR5, RZ ;  /* 0x0000000504077c24 */ /* 0x000fe4000f8e02ff */
[C---:B----4-:R-:W-:Y:S02]  /*0370*/  IMAD R5, R10.reuse, UR4, RZ ;  /* 0x000000040a057c24 */ /* 0x050fe4000f8e02ff */
[----:B------:R-:W-:Y:S01]  /*0380*/  IMAD R10, R10, UR5, RZ ;  /* 0x000000050a0a7c24 */ /* 0x000fe2000f8e02ff */
[----:B------:R-:W-:-:S02]  /*0390*/  I2FP.F32.S32 R19, R19 ;  /* 0x0000001300137245 */ /* 0x000fc40000201400 */
[----:B------:R-:W-:Y:S02]  /*03a0*/  I2FP.F32.S32 R18, R18 ;  /* 0x0000001200127245 */ /* 0x000fe40000201400 */
[----:B------:R-:W-:Y:S02]  /*03b0*/  I2FP.F32.S32 R3, R3 ;  /* 0x0000000300037245 */ /* 0x000fe40000201400 */
[----:B------:R-:W-:Y:S02]  /*03c0*/  I2FP.F32.S32 R4, R7 ;  /* 0x0000000700047245 */ /* 0x000fe40000201400 */
[----:B------:R-:W-:Y:S02]  /*03d0*/  I2FP.F32.S32 R5, R5 ;  /* 0x0000000500057245 */ /* 0x000fe40000201400 */
[----:B------:R-:W-:-:S07]  /*03e0*/  I2FP.F32.S32 R20, R10 ;  /* 0x0000000a00147245 */ /* 0x000fce0000201400 */
.L_x_1:
[----:B------:R-:W-:Y:S05]  /*03f0*/  BSYNC.RECONVERGENT B0 ;  /* 0x0000000000007941 */ /* 0x000fea0003800200 */
.L_x_0:
[----:B------:R-:W-:Y:S01]  /*0400*/  BSSY.RECONVERGENT B0, `(.L_x_2) ;  /* 0x0000027000007945 */ /* 0x000fe20003800200 */
[----:B------:R-:W-:Y:S02]  /*0410*/  ISETP.GE.AND P1, PT, R6, R13, PT ;  /* 0x0000000d0600720c */ /* 0x000fe40003f26270 */
[----:B------:R-:W-:Y:S01]  /*0420*/  IADD3 R8, PT, PT, R0, -0x1, RZ ;  /* 0xffffffff00087810 */ /* 0x000fe20007ffe0ff */
[----:B------:R-:W-:Y:S10]  /*0430*/  @P2 BRA `(.L_x_3) ;  /* 0x00000000008c2947 */ /* 0x000ff40003800000 */
[----:B------:R-:W0:Y:S01]  /*0440*/  LDCU UR4, c[0x0][0x398] ;  /* 0x00007300ff0477ac */ /* 0x000e220008000800 */
[----:B------:R-:W-:Y:S01]  /*0450*/  IMAD R7, R9, R13, R8 ;  /* 0x0000000d09077224 */ /* 0x000fe200078e0208 */
[----:B------:R-:W1:Y:S03]  /*0460*/  LDCU.64 UR8, c[0x0][0x380] ;  /* 0x00007000ff0877ac */ /* 0x000e660008000a00 */
[----:B0-----:R-:W-:-:S04]  /*0470*/  IMAD R7, R7, UR4, RZ ;  /* 0x0000000407077c24 */ /* 0x001fc8000f8e02ff */
[C---:B------:R-:W-:Y:S01]  /*0480*/  VIADD R16, R7.reuse, 0x2 ;  /* 0x0000000207107836 */ /* 0x040fe20000000000 */
[----:B------:R-:W-:-:S04]  /*0490*/  IADD3 R14, PT, PT, R7, 0x1, RZ ;  /* 0x00000001070e7810 */ /* 0x000fc80007ffe0ff */
[----:B-1----:R-:W-:-:S04]  /*04a0*/  IADD3 R16, P2, PT, R16, UR8, RZ ;  /* 0x0000000810107c10 */ /* 0x002fc8000ff5e0ff */
[----:B------:R-:W-:Y:S02]  /*04b0*/  IADD3.X R17, PT, PT, RZ, UR9, RZ, P2, !PT ;  /* 0x00000009ff117c10 */ /* 0x000fe400097fe4ff */
[----:B------:R-:W-:Y:S02]  /*04c0*/  IADD3 R14, P2, PT, R14, UR8, RZ ;  /* 0x000000080e0e7c10 */ /* 0x000fe4000ff5e0ff */
[----:B------:R-:W-:Y:S01]  /*04d0*/  IADD3 R10, P6, PT, R7, UR8, RZ ;  /* 0x00000008070a7c10 */ /* 0x000fe2000ffde0ff */
[----:B------:R-:W2:Y:S02]  /*04e0*/  LDG.E.U8 R16, desc[UR6][R16.64] ;  /* 0x0000000610107981 */ /* 0x000ea4000c1e1100 */
[----:B------:R-:W-:Y:S01]  /*04f0*/  IMAD.X R15, RZ, RZ, UR9, P2 ;  /* 0x00000009ff0f7e24 */ /* 0x000fe200090e06ff */
[----:B------:R-:W-:-:S04]  /*0500*/  IADD3.X R11, PT, PT, RZ, UR9, RZ, P6, !PT ;  /* 0x00000009ff0b7c10 */ /* 0x000fc8000b7fe4ff */
[----:B------:R-:W3:Y:S04]  /*0510*/  LDG.E.U8 R14, desc[UR6][R14.64] ;  /* 0x000000060e0e7981 */ /* 0x000ee8000c1e1100 */
[----:B------:R-:W4:Y:S01]  /*0520*/  LDG.E.U8 R10, desc[UR6][R10.64] ;  /* 0x000000060a0a7981 */ /* 0x000f22000c1e1100 */
[----:B------:R-:W2:Y:S01]  /*0530*/  LDCU.S8 UR4, c[0x3][0xcd] ;  /* 0x00c019a0ff0477ac */ /* 0x000ea20008000200 */
[----:B------:R-:W0:Y:S01]  /*0540*/  LDCU.S8 UR5, c[0x3][0xe6] ;  /* 0x00c01cc0ff0577ac */ /* 0x000e220008000200 */
[C---:B--2---:R-:W-:Y:S02]  /*0550*/  IMAD R7, R16.reuse, UR4, RZ ;  /* 0x0000000410077c24 */ /* 0x044fe4000f8e02ff */
[----:B0-----:R-:W-:-:S03]  /*0560*/  IMAD R16, R16, UR5, RZ ;  /* 0x0000000510107c24 */ /* 0x001fc6000f8e02ff */
[----:B------:R-:W-:Y:S01]  /*0570*/  I2FP.F32.S32 R22, R7 ;  /* 0x0000000700167245 */ /* 0x000fe20000201400 */
[C---:B---3--:R-:W-:Y:S01]  /*0580*/  IMAD R7, R14.reuse, UR4, RZ ;  /* 0x000000040e077c24 */ /* 0x048fe2000f8e02ff */
[----:B------:R-:W-:Y:S01]  /*0590*/  I2FP.F32.S32 R15, R16 ;  /* 0x00000010000f7245 */ /* 0x000fe20000201400 */
[----:B------:R-:W-:Y:S02]  /*05a0*/  IMAD R14, R14, UR5, RZ ;  /* 0x000000050e0e7c24 */ /* 0x000fe4000f8e02ff */
[----:B------:R-:W-:Y:S01]  /*05b0*/  FADD R3, R3, R22 ;  /* 0x0000001603037221 */ /* 0x000fe20000000000 */
[C---:B----4-:R-:W-:Y:S02]  /*05c0*/  IMAD R11, R10.reuse, UR4, RZ ;  /* 0x000000040a0b7c24 */ /* 0x050fe4000f8e02ff */
[----:B------:R-:W-:Y:S01]  /*05d0*/  IMAD R17, R10, UR5, RZ ;  /* 0x000000050a117c24 */ /* 0x000fe2000f8e02ff */
[----:B------:R-:W-:Y:S01]  /*05e0*/  I2FP.F32.S32 R10, R7 ;  /* 0x00000007000a7245 */ /* 0x000fe20000201400 */
[----:B------:R-:W-:Y:S01]  /*05f0*/  FADD R4, R4, R15 ;  /* 0x0000000f04047221 */ /* 0x000fe20000000000 */
[----:B------:R-:W-:-:S02]  /*0600*/  I2FP.F32.S32 R7, R14 ;  /* 0x0000000e00077245 */ /* 0x000fc40000201400 */
[----:B------:R-:W-:Y:S01]  /*0610*/  I2FP.F32.S32 R14, R11 ;  /* 0x0000000b000e7245 */ /* 0x000fe20000201400 */
[----:B------:R-:W-:Y:S01]  /*0620*/  FADD R5, R5, R10 ;  /* 0x0000000a05057221 */ /* 0x000fe20000000000 */
[----:B------:R-:W-:Y:S01]  /*0630*/  I2FP.F32.S32 R17, R17 ;  /* 0x0000001100117245 */ /* 0x000fe20000201400 */
[----:B------:R-:W-:Y:S02]  /*0640*/  FADD R20, R20, R7 ;  /* 0x0000000714147221 */ /* 0x000fe40000000000 */
[----:B------:R-:W-:Y:S02]  /*0650*/  FADD R19, R19, R14 ;  /* 0x0000000e13137221 */ /* 0x000fe40000000000 */
[----:B------:R-:W-:-:S07]  /*0660*/  FADD R18, R18, R17 ;  /* 0x0000001112127221 */ /* 0x000fce0000000000 */
.L_x_3:
[----:B------:R-:W-:Y:S05]  /*0670*/  BSYNC.RECONVERGENT B0 ;  /* 0x0000000000007941 */ /* 0x000fea0003800200 */
.L_x_2:
[----:B------:R-:W-:Y:S01]  /*0680*/  PLOP3.LUT P2, PT, P4, P5, PT, 0xf8, 0x8f ;  /* 0x00000000008f781c */ /* 0x000fe2000274bf70 */
[----:B------:R-:W-:Y:S01]  /*0690*/  BSSY.RECONVERGENT B0, `(.L_x_4) ;  /* 0x0000026000007945 */ /* 0x000fe20003800200 */
[----:B------:R-:W-:-:S11]  /*06a0*/  ISETP.LT.OR P1, PT, R0, -0x1, P1 ;  /* 0xffffffff0000780c */ /* 0x000fd60000f21670 */
[----:B------:R-:W-:Y:S05]  /*06b0*/  @P2 BRA `(.L_x_5) ;  /* 0x00000000008c2947 */ /* 0x000fea0003800000 */
[----:B------:R-:W0:Y:S01]  /*06c0*/  LDCU UR4, c[0x0][0x398] ;  /* 0x00007300ff0477ac */ /* 0x000e220008000800 */
[----:B------:R-:W-:Y:S01]  /*06d0*/  IMAD R7, R9, R13, R0 ;  /* 0x0000000d09077224 */ /* 0x000fe200078e0200 */
[----:B------:R-:W1:Y:S03]  /*06e0*/  LDCU.64 UR8, c[0x0][0x380] ;  /* 0x00007000ff0877ac */ /* 0x000e660008000a00 */
[----:B0-----:R-:W-:-:S05]  /*06f0*/  IMAD R7, R7, UR4, RZ ;  /* 0x0000000407077c24 */ /* 0x001fca000f8e02ff */
[C---:B------:R-:W-:Y:S02]  /*0700*/  IADD3 R16, PT, PT, R7.reuse, 0x2, RZ ;  /* 0x0000000207107810 */ /* 0x040fe40007ffe0ff */
[C---:B------:R-:W-:Y:S02]  /*0710*/  IADD3 R14, PT, PT, R7.reuse, 0x1, RZ ;  /* 0x00000001070e7810 */ /* 0x040fe40007ffe0ff */
[----:B-1----:R-:W-:Y:S02]  /*0720*/  IADD3 R16, P2, PT, R16, UR8, RZ ;  /* 0x0000000810107c10 */ /* 0x002fe4000ff5e0ff */
[----:B------:R-:W-:-:S03]  /*0730*/  IADD3 R10, P6, PT, R7, UR8, RZ ;  /* 0x00000008070a7c10 */ /* 0x000fc6000ffde0ff */
[----:B------:R-:W-:Y:S01]  /*0740*/  IMAD.X R17, RZ, RZ, UR9, P2 ;  /* 0x00000009ff117e24 */ /* 0x000fe200090e06ff */
[----:B------:R-:W-:Y:S01]  /*0750*/  IADD3 R14, P2, PT, R14, UR8, RZ ;  /* 0x000000080e0e7c10 */ /* 0x000fe2000ff5e0ff */
[----:B------:R-:W-:-:S03]  /*0760*/  IMAD.X R11, RZ, RZ, UR9, P6 ;  /* 0x00000009ff0b7e24 */ /* 0x000fc6000b0e06ff */
[----:B------:R-:W2:Y:S01]  /*0770*/  LDG.E.U8 R16, desc[UR6][R16.64] ;  /* 0x0000000610107981 */ /* 0x000ea2000c1e1100 */
[----:B------:R-:W-:-:S03]  /*0780*/  IADD3.X R15, PT, PT, RZ, UR9, RZ, P2, !PT ;  /* 0x00000009ff0f7c10 */ /* 0x000fc600097fe4ff */
[----:B------:R-:W3:Y:S04]  /*0790*/  LDG.E.U8 R10, desc[UR6][R10.64] ;  /* 0x000000060a0a7981 */ /* 0x000ee8000c1e1100 */
[----:B------:R-:W4:Y:S01]  /*07a0*/  LDG.E.U8 R14, desc[UR6][R14.64] ;  /* 0x000000060e0e7981 */ /* 0x000f22000c1e1100 */
[----:B------:R-:W2:Y:S01]  /*07b0*/  LDCU.S8 UR4, c[0x3][0xd2] ;  /* 0x00c01a40ff0477ac */ /* 0x000ea20008000200 */
[----:B------:R-:W0:Y:S01]  /*07c0*/  LDCU.S8 UR5, c[0x3][0xeb] ;  /* 0x00c01d60ff0577ac */ /* 0x000e220008000200 */
[C---:B--2---:R-:W-:Y:S02]  /*07d0*/  IMAD R7, R16.reuse, UR4, RZ ;  /* 0x0000000410077c24 */ /* 0x044fe4000f8e02ff */
[----:B0-----:R-:W-:-:S03]  /*07e0*/  IMAD R16, R16, UR5, RZ ;  /* 0x0000000510107c24 */ /* 0x001fc6000f8e02ff */
[----:B------:R-:W-:Y:S01]  /*07f0*/  I2FP.F32.S32 R22, R7 ;  /* 0x0000000700167245 */ /* 0x000fe20000201400 */
[----:B---3--:R-:W-:Y:S02]  /*0800*/  IMAD R11, R10, UR4, RZ ;  /* 0x000000040a0b7c24 */ /* 0x008fe4000f8e02ff */
[C---:B----4-:R-:W-:Y:S02]  /*0810*/  IMAD R7, R14.reuse, UR4, RZ ;  /* 0x000000040e077c24 */ /* 0x050fe4000f8e02ff */
[----:B------:R-:W-:Y:S02]  /*0820*/  IMAD R14, R14, UR5, RZ ;  /* 0x000000050e0e7c24 */ /* 0x000fe4000f8e02ff */
[----:B------:R-:W-:Y:S01]  /*0830*/  IMAD R17, R10, UR5, RZ ;  /* 0x000000050a117c24 */ /* 0x000fe2000f8e02ff */
[----:B------:R-:W-:Y:S02]  /*0840*/  I2FP.F32.S32 R10, R7 ;  /* 0x00000007000a7245 */ /* 0x000fe40000201400 */
[----:B------:R-:W-:-:S02]  /*0850*/  I2FP.F32.S32 R7, R14 ;  /* 0x0000000e00077245 */ /* 0x000fc40000201400 */
[----:B------:R-:W-:Y:S02]  /*0860*/  I2FP.F32.S32 R15, R16 ;  /* 0x00000010000f7245 */ /* 0x000fe40000201400 */
[----:B------:R-:W-:Y:S02]  /*0870*/  I2FP.F32.S32 R14, R11 ;  /* 0x0000000b000e7245 */ /* 0x000fe40000201400 */
[----:B------:R-:W-:Y:S01]  /*0880*/  I2FP.F32.S32 R17, R17 ;  /* 0x0000001100117245 */ /* 0x000fe20000201400 */
[----:B------:R-:W-:Y:S01]  /*0890*/  FADD R3, R3, R22 ;  /* 0x0000001603037221 */ /* 0x000fe20000000000 */
[----:B------:R-:W-:Y:S01]  /*08a0*/  FADD R4, R4, R15 ;  /* 0x0000000f04047221 */ /* 0x000fe20000000000 */
[----:B------:R-:W-:Y:S01]  /*08b0*/  FADD R5, R5, R10 ;  /* 0x0000000a05057221 */ /* 0x000fe20000000000 */
[----:B------:R-:W-:Y:S01]  /*08c0*/  FADD R20, R20, R7 ;  /* 0x0000000714147221 */ /* 0x000fe20000000000 */
[----:B------:R-:W-:Y:S01]  /*08d0*/  FADD R19, R19, R14 ;  /* 0x0000000e13137221 */ /* 0x000fe20000000000 */
[----:B------:R-:W-:-:S07]  /*08e0*/  FADD R18, R18, R17 ;  /* 0x0000001112127221 */ /* 0x000fce0000000000 */
.L_x_5:
[----:B------:R-:W-:Y:S05]  /*08f0*/  BSYNC.RECONVERGENT B0 ;  /* 0x0000000000007941 */ /* 0x000fea0003800200 */
.L_x_4:
[----:B------:R-:W-:Y:S01]  /*0900*/  PLOP3.LUT P2, PT, P1, P5, PT, 0xf8, 0x8f ;  /* 0x00000000008f781c */ /* 0x000fe20000f4bf70 */
[----:B------:R-:W-:Y:S01]  /*0910*/  BSSY.RECONVERGENT B0, `(.L_x_6) ;  /* 0x0000027000007945 */ /* 0x000fe20003800200 */
[----:B------:R-:W-:-:S11]  /*0920*/  IADD3 R10, PT, PT, R0, 0x2, RZ ;  /* 0x00000002000a7810 */ /* 0x000fd60007ffe0ff */
[----:B------:R-:W-:Y:S05]  /*0930*/  @P2 BRA `(.L_x_7) ;  /* 0x0000000000902947 */ /* 0x000fea0003800000 */
[----:B------:R-:W0:Y:S01]  /*0940*/  LDCU UR4, c[0x0][0x398] ;  /* 0x00007300ff0477ac */ /* 0x000e220008000800 */
[----:B------:R-:W-:Y:S01]  /*0950*/  IMAD R7, R9, R13, R6 ;  /* 0x0000000d09077224 */ /* 0x000fe200078e0206 */
[----:B------:R-:W1:Y:S01]  /*0960*/  LDCU.64 UR8, c[0x0][0x380] ;  /* 0x00007000ff0877ac */ /* 0x000e620008000a00 */
[----:B------:R-:W2:Y:S02]  /*0970*/  LDCU.U8 UR5, c[0x3][0xf0] ;  /* 0x00c01e00ff0577ac */ /* 0x000ea40008000000 */
        /* <DEDUP_REMOVED lines=8> */
[----:B------:R-:W3:Y:S01]  /*0a00*/  LDG.E.U8 R22, desc[UR6][R22.64] ;  /* 0x0000000616167981 */ /* 0x000ee2000c1e1100 */
[----:B------:R-:W-:-:S03]  /*0a10*/  IADD3.X R17, PT, PT, RZ, UR9, RZ, P2, !PT ;  /* 0x00000009ff117c10 */ /* 0x000fc600097fe4ff */
[----:B------:R-:W4:Y:S04]  /*0a20*/  LDG.E.U8 R14, desc[UR6][R14.64] ;  /* 0x000000060e0e7981 */ /* 0x000f28000c1e1100 */
[----:B------:R-:W5:Y:S01]  /*0a30*/  LDG.E.U8 R16, desc[UR6][R16.64] ;  /* 0x0000000610107981 */ /* 0x000f62000c1e1100 */
[----:B------:R-:W3:Y:S01]  /*0a40*/  LDCU.S8 UR4, c[0x3][0xd7] ;  /* 0x00c01ae0ff0477ac */ /* 0x000ee20008000200 */
[----:B--2---:R-:W-:Y:S01]  /*0a50*/  UPRMT UR5, UR5, 0x8880, URZ ;  /* 0x0000888005057896 */ /* 0x004fe200080000ff */
[----:B---3--:R-:W-:-:S05]  /*0a60*/  IMAD R7, R22, UR4, RZ ;  /* 0x0000000416077c24 */ /* 0x008fca000f8e02ff */
[----:B------:R-:W-:Y:S01]  /*0a70*/  IMAD R22, R22, UR5, RZ ;  /* 0x0000000516167c24 */ /* 0x000fe2000f8e02ff */
[----:B------:R-:W-:Y:S01]  /*0a80*/  I2FP.F32.S32 R24, R7 ;  /* 0x0000000700187245 */ /* 0x000fe20000201400 */
[----:B----4-:R-:W-:Y:S02]  /*0a90*/  IMAD R11, R14, UR4, RZ ;  /* 0x000000040e0b7c24 */ /* 0x010fe4000f8e02ff */
[C---:B-----5:R-:W-:Y:S02]  /*0aa0*/  IMAD R7, R16.reuse, UR4, RZ ;  /* 0x0000000410077c24 */ /* 0x060fe4000f8e02ff */
        /* <DEDUP_REMOVED lines=13> */
.L_x_7:
[----:B------:R-:W-:Y:S05]  /*0b80*/  BSYNC.RECONVERGENT B0 ;  /* 0x0000000000007941 */ /* 0x000fea0003800200 */
.L_x_6:
[----:B------:R-:W-:Y:S01]  /*0b90*/  ISETP.GE.AND P2, PT, R10, R13, PT ;  /* 0x0000000d0a00720c */ /* 0x000fe20003f46270 */
[----:B------:R-:W-:Y:S03]  /*0ba0*/  BSSY.RECONVERGENT B0, `(.L_x_8) ;  /* 0x0000028000007945 */ /* 0x000fe60003800200 */
[----:B------:R-:W-:-:S04]  /*0bb0*/  ISETP.LT.OR P2, PT, R0, -0x2, P2 ;  /* 0xfffffffe0000780c */ /* 0x000fc80001741670 */
[----:B------:R-:W-:-:S13]  /*0bc0*/  PLOP3.LUT P5, PT, P2, P5, PT, 0xf8, 0x8f ;  /* 0x00000000008f781c */ /* 0x000fda00017abf70 */
[----:B------:R-:W-:Y:S05]  /*0bd0*/  @P5 BRA `(.L_x_9) ;  /* 0x0000000000905947 */ /* 0x000fea0003800000 */
[----:B------:R-:W0:Y:S01]  /*0be0*/  LDCU UR4, c[0x0][0x398] ;  /* 0x00007300ff0477ac */ /* 0x000e220008000800 */
[----:B------:R-:W-:Y:S01]  /*0bf0*/  IMAD R7, R9, R13, R10 ;  /* 0x0000000d09077224 */ /* 0x000fe200078e020a */
[----:B------:R-:W1:Y:S03]  /*0c00*/  LDCU.64 UR8, c[0x0][0x380] ;  /* 0x00007000ff0877ac */ /* 0x000e660008000a00 */
[----:B0-----:R-:W-:Y:S01]  /*0c10*/  IMAD R7, R7, UR4, RZ ;  /* 0x0000000407077c24 */ /* 0x001fe2000f8e02ff */
[----:B------:R-:W0:Y:S03]  /*0c20*/  LDCU.U8 UR4, c[0x3][0xdc] ;  /* 0x00c01b80ff0477ac */ /* 0x000e260008000000 */
[C---:B------:R-:W-:Y:S01]  /*0c30*/  VIADD R16, R7.reuse, 0x1 ;  /* 0x0000000107107836 */ /* 0x040fe20000000000 */
[----:B------:R-:W-:-:S04]  /*0c40*/  IADD3 R22, PT, PT, R7, 0x2, RZ ;  /* 0x0000000207167810 */ /* 0x000fc80007ffe0ff */
[----:B-1----:R-:W-:-:S04]  /*0c50*/  IADD3 R22, P5, PT, R22, UR8, RZ ;  /* 0x0000000816167c10 */ /* 0x002fc8000ffbe0ff */
[----:B------:R-:W-:Y:S02]  /*0c60*/  IADD3.X R23, PT, PT, RZ, UR9, RZ, P5, !PT ;  /* 0x00000009ff177c10 */ /* 0x000fe4000affe4ff */
[----:B------:R-:W-:Y:S02]  /*0c70*/  IADD3 R16, P5, PT, R16, UR8, RZ ;  /* 0x0000000810107c10 */ /* 0x000fe4000ffbe0ff */
[----:B------:R-:W-:Y:S01]  /*0c80*/  IADD3 R14, P6, PT, R7, UR8, RZ ;  /* 0x00000008070e7c10 */ /* 0x000fe2000ffde0ff */
[----:B------:R-:W2:Y:S01]  /*0c90*/  LDG.E.U8 R22, desc[UR6][R22.64] ;  /* 0x0000000616167981 */ /* 0x000ea2000c1e1100 */
[----:B------:R-:W-:Y:S02]  /*0ca0*/  IADD3.X R17, PT, PT, RZ, UR9, RZ, P5, !PT ;  /* 0x00000009ff117c10 */ /* 0x000fe4000affe4ff */
[----:B------:R-:W-:-:S03]  /*0cb0*/  IADD3.X R15, PT, PT, RZ, UR9, RZ, P6, !PT ;  /* 0x00000009ff0f7c10 */ /* 0x000fc6000b7fe4ff */
[----:B------:R-:W3:Y:S04]  /*0cc0*/  LDG.E.U8 R16, desc[UR6][R16.64] ;  /* 0x0000000610107981 */ /* 0x000ee8000c1e1100 */
[----:B------:R1:W4:Y:S01]  /*0cd0*/  LDG.E.U8 R14, desc[UR6][R14.64] ;  /* 0x000000060e0e7981 */ /* 0x000322000c1e1100 */
[----:B------:R-:W5:Y:S01]  /*0ce0*/  LDCU.S8 UR5, c[0x3][0xf5] ;  /* 0x00c01ea0ff0577ac */ /* 0x000f620008000200 */
[----:B0-----:R-:W-:-:S06]  /*0cf0*/  UPRMT UR4, UR4, 0x8880, URZ ;  /* 0x0000888004047896 */ /* 0x001fcc00080000ff */
[C---:B--2---:R-:W-:Y:S02]  /*0d00*/  IMAD R7, R22.reuse, UR4, RZ ;  /* 0x0000000416077c24 */ /* 0x044fe4000f8e02ff */
[----:B-----5:R-:W-:-:S03]  /*0d10*/  IMAD R22, R22, UR5, RZ ;  /* 0x0000000516167c24 */ /* 0x020fc6000f8e02ff */
[----:B------:R-:W-:Y:S01]  /*0d20*/  I2FP.F32.S32 R24, R7 ;  /* 0x0000000700187245 */ /* 0x000fe20000201400 */
[C---:B---3--:R-:W-:Y:S01]  /*0d30*/  IMAD R7, R16.reuse, UR4, RZ ;  /* 0x0000000410077c24 */ /* 0x048fe2000f8e02ff */
[----:B-1----:R-:W-:Y:S01]  /*0d40*/  I2FP.F32.S32 R15, R22 ;  /* 0x00000016000f7245 */ /* 0x002fe20000201400 */
[----:B------:R-:W-:Y:S02]  /*0d50*/  IMAD R16, R16, UR5, RZ ;  /* 0x0000000510107c24 */ /* 0x000fe4000f8e02ff */
[C---:B----4-:R-:W-:Y:S02]  /*0d60*/  IMAD R11, R14.reuse, UR4, RZ ;  /* 0x000000040e0b7c24 */ /* 0x050fe4000f8e02ff */
[----:B------:R-:W-:Y:S01]  /*0d70*/  FADD R3, R3, R24 ;  /* 0x0000001803037221 */ /* 0x000fe20000000000 */
        /* <DEDUP_REMOVED lines=10> */
.L_x_9:
[----:B------:R-:W-:Y:S05]  /*0e20*/  BSYNC.RECONVERGENT B0 ;  /* 0x0000000000007941 */ /* 0x000fea0003800200 */
.L_x_8:
[----:B------:R-:W-:Y:S01]  /*0e30*/  ISETP.GT.AND P5, PT, R21, R12, PT ;  /* 0x0000000c1500720c */ /* 0x000fe20003fa4270 */
[----:B------:R-:W-:Y:S01]  /*0e40*/  BSSY.RECONVERGENT B0, `(.L_x_10) ;  /* 0x0000028000007945 */ /* 0x000fe20003800200 */
[----:B------:R-:W-:Y:S02]  /*0e50*/  IMAD R9, R9, R13, R13 ;  /* 0x0000000d09097224 */ /* 0x000fe400078e020d */
[----:B------:R-:W-:-:S04]  /*0e60*/  ISETP.EQ.OR P5, PT, R21, RZ, P5 ;  /* 0x000000ff1500720c */ /* 0x000fc80002fa2670 */
[----:B------:R-:W-:-:S13]  /*0e70*/  PLOP3.LUT P6, PT, P0, P5, PT, 0xf8, 0x8f ;  /* 0x00000000008f781c */ /* 0x000fda00007cbf70 */
[----:B------:R-:W-:Y:S05]  /*0e80*/  @P6 BRA `(.L_x_11) ;  /* 0x00000000008c6947 */ /* 0x000fea0003800000 */
[----:B------:R-:W0:Y:S01]  /*0e90*/  LDCU UR4, c[0x0][0x398] ;  /* 0x00007300ff0477ac */ /* 0x000e220008000800 */
[----:B------:R-:W-:Y:S01]  /*0ea0*/  IMAD.IADD R7, R2, 0x1, R9 ;  /* 0x0000000102077824 */ /* 0x000fe200078e0209 */
[----:B------:R-:W1:Y:S03]  /*0eb0*/  LDCU.64 UR8, c[0x0][0x380] ;  /* 0x00007000ff0877ac */ /* 0x000e660008000a00 */
[----:B0-----:R-:W-:-:S05]  /*0ec0*/  IMAD R7, R7, UR4, RZ ;  /* 0x0000000407077c24 */ /* 0x001fca000f8e02ff */
[C---:B------:R-:W-:Y:S02]  /*0ed0*/  IADD3 R22, PT, PT, R7.reuse, 0x2, RZ ;  /* 0x0000000207167810 */ /* 0x040fe40007ffe0ff */
[----:B------:R-:W-:Y:S02]  /*0ee0*/  IADD3 R16, PT, PT, R7, 0x1, RZ ;  /* 0x0000000107107810 */ /* 0x000fe40007ffe0ff */
[----:B-1----:R-:W-:-:S05]  /*0ef0*/  IADD3 R22, P6, PT, R22, UR8, RZ ;  /* 0x0000000816167c10 */ /* 0x002fca000ffde0ff */
[----:B------:R-:W-:Y:S01]  /*0f00*/  IMAD.X R23, RZ, RZ, UR9, P6 ;  /* 0x00000009ff177e24 */ /* 0x000fe2000b0e06ff */
[----:B------:R-:W-:-:S04]  /*0f10*/  IADD3 R16, P6, PT, R16, UR8, RZ ;  /* 0x0000000810107c10 */ /* 0x000fc8000ffde0ff */
[----:B------:R-:W-:Y:S01]  /*0f20*/  IADD3.X R17, PT, PT, RZ, UR9, RZ, P6, !PT ;  /* 0x00000009ff117c10 */ /* 0x000fe2000b7fe4ff */
[----:B------:R-:W2:Y:S01]  /*0f30*/  LDG.E.U8 R22, desc[UR6][R22.64] ;  /* 0x0000000616167981 */ /* 0x000ea2000c1e1100 */
[----:B------:R-:W-:-:S03]  /*0f40*/  IADD3 R14, P6, PT, R7, UR8, RZ ;  /* 0x00000008070e7c10 */ /* 0x000fc6000ffde0ff */
[----:B------:R-:W3:Y:S01]  /*0f50*/  LDG.E.U8 R16, desc[UR6][R16.64] ;  /* 0x0000000610107981 */ /* 0x000ee2000c1e1100 */
[----:B------:R-:W-:-:S05]  /*0f60*/  IADD3.X R15, PT, PT, RZ, UR9, RZ, P6, !PT ;  /* 0x00000009ff0f7c10 */ /* 0x000fca000b7fe4ff */
[----:B------:R-:W4:Y:S01]  /*0f70*/  LDG.E.U8 R14, desc[UR6][R14.64] ;  /* 0x000000060e0e7981 */ /* 0x000f22000c1e1100 */
[----:B------:R-:W2:Y:S01]  /*0f80*/  LDCU.S8 UR4, c[0x3][0xc9] ;  /* 0x00c01920ff0477ac */ /* 0x000ea20008000200 */
[----:B------:R-:W0:Y:S01]  /*0f90*/  LDCU.S8 UR5, c[0x3][0xe2] ;  /* 0x00c01c40ff0577ac */ /* 0x000e220008000200 */
[C---:B--2---:R-:W-:Y:S02]  /*0fa0*/  IMAD R7, R22.reuse, UR4, RZ ;  /* 0x0000000416077c24 */ /* 0x044fe4000f8e02ff */
[----:B0-----:R-:W-:-:S03]  /*0fb0*/  IMAD R22, R22, UR5, RZ ;  /* 0x0000000516167c24 */ /* 0x001fc6000f8e02ff */
[----:B------:R-:W-:Y:S01]  /*0fc0*/  I2FP.F32.S32 R24, R7 ;  /* 0x0000000700187245 */ /* 0x000fe20000201400 */
[C---:B---3--:R-:W-:Y:S02]  /*0fd0*/  IMAD R7, R16.reuse, UR4, RZ ;  /* 0x0000000410077c24 */ /* 0x048fe4000f8e02ff */
[----:B------:R-:W-:Y:S02]  /*0fe0*/  IMAD R16, R16, UR5, RZ ;  /* 0x0000000510107c24 */ /* 0x000fe4000f8e02ff */
[C---:B----4-:R-:W-:Y:S02]  /*0ff0*/  IMAD R11, R14.reuse, UR4, RZ ;  /* 0x000000040e0b7c24 */ /* 0x050fe4000f8e02ff */
        /* <DEDUP_REMOVED lines=12> */
.L_x_11:
[----:B------:R-:W-:Y:S05]  /*10c0*/  BSYNC.RECONVERGENT B0 ;  /* 0x0000000000007941 */ /* 0x000fea0003800200 */
.L_x_10:
[----:B------:R-:W-:Y:S01]  /*10d0*/  PLOP3.LUT P6, PT, P3, P5, PT, 0xf8, 0x8f ;  /* 0x00000000008f781c */ /* 0x000fe20001fcbf70 */
[----:B------:R-:W-:-:S12]  /*10e0*/  BSSY.RECONVERGENT B0, `(.L_x_12) ;  /* 0x0000025000007945 */ /* 0x000fd80003800200 */
        /* <DEDUP_REMOVED lines=36> */
.L_x_13:
[----:B------:R-:W-:Y:S05]  /*1330*/  BSYNC.RECONVERGENT B0 ;  /* 0x0000000000007941 */ /* 0x000fea0003800200 */
.L_x_12:
[----:B------:R-:W-:Y:S01]  /*1340*/  PLOP3.LUT P6, PT, P4, P5, PT, 0xf8, 0x8f ;  /* 0x00000000008f781c */ /* 0x000fe200027cbf70 */
[----:B------:R-:W-:-:S12]  /*1350*/  BSSY.RECONVERGENT B0, `(.L_x_14) ;  /* 0x0000026000007945 */ /* 0x000fd80003800200 */
[----:B------:R-:W-:Y:S05]  /*1360*/  @P6 BRA `(.L_x_15) ;  /* 0x0000000000906947 */ /* 0x000fea0003800000 */
[----:B------:R-:W0:Y:S01]  /*1370*/  LDCU UR4, c[0x0][0x398] ;  /* 0x00007300ff0477ac */ /* 0x000e220008000800 */
[----:B------:R-:W-:Y:S01]  /*1380*/  IMAD.IADD R7, R0, 0x1, R9 ;  /* 0x0000000100077824 */ /* 0x000fe200078e0209 */
[----:B------:R-:W1:Y:S01]  /*1390*/  LDCU.64 UR8, c[0x0][0x380] ;  /* 0x00007000ff0877ac */ /* 0x000e620008000a00 */
[----:B------:R-:W2:Y:S02]  /*13a0*/  LDCU.U8 UR5, c[0x3][0xec] ;  /* 0x00c01d80ff0577ac */ /* 0x000ea40008000000 */
[----:B0-----:R-:W-:-:S05]  /*13b0*/  IMAD R7, R7, UR4, RZ ;  /* 0x0000000407077c24 */ /* 0x001fca000f8e02ff */
[C---:B------:R-:W-:Y:S02]  /*13c0*/  IADD3 R22, PT, PT, R7.reuse, 0x2, RZ ;  /* 0x0000000207167810 */ /* 0x040fe40007ffe0ff */
[----:B------:R-:W-:Y:S02]  /*13d0*/  IADD3 R16, PT, PT, R7, 0x1, RZ ;  /* 0x0000000107107810 */ /* 0x000fe40007ffe0ff */
[----:B-1----:R-:W-:-:S05]  /*13e0*/  IADD3 R22, P6, PT, R22, UR8, RZ ;  /* 0x0000000816167c10 */ /* 0x002fca000ffde0ff */
[----:B------:R-:W-:Y:S01]  /*13f0*/  IMAD.X R23, RZ, RZ, UR9, P6 ;  /* 0x00000009ff177e24 */ /* 0x000fe2000b0e06ff */
[----:B------:R-:W-:-:S04]  /*1400*/  IADD3 R16, P6, PT, R16, UR8, RZ ;  /* 0x0000000810107c10 */ /* 0x000fc8000ffde0ff */
[----:B------:R-:W-:Y:S01]  /*1410*/  IADD3.X R17, PT, PT, RZ, UR9, RZ, P6, !PT ;  /* 0x00000009ff117c10 */ /* 0x000fe2000b7fe4ff */
[----:B------:R-:W3:Y:S01]  /*1420*/  LDG.E.U8 R22, desc[UR6][R22.64] ;  /* 0x0000000616167981 */ /* 0x000ee2000c1e1100 */
[----:B------:R-:W-:-:S03]  /*1430*/  IADD3 R14, P6, PT, R7, UR8, RZ ;  /* 0x00000008070e7c10 */ /* 0x000fc6000ffde0ff */
[----:B------:R-:W4:Y:S01]  /*1440*/  LDG.E.U8 R16, desc[UR6][R16.64] ;  /* 0x0000000610107981 */ /* 0x000f22000c1e1100 */
[----:B------:R-:W-:-:S05]  /*1450*/  IADD3.X R15, PT, PT, RZ, UR9, RZ, P6, !PT ;  /* 0x00000009ff0f7c10 */ /* 0x000fca000b7fe4ff */
[----:B------:R-:W5:Y:S01]  /*1460*/  LDG.E.U8 R14, desc[UR6][R14.64] ;  /* 0x000000060e0e7981 */ /* 0x000f62000c1e1100 */
[----:B------:R-:W3:Y:S01]  /*1470*/  LDCU.S8 UR4, c[0x3][0xd3] ;  /* 0x00c01a60ff0477ac */ /* 0x000ee20008000200 */
[----:B--2---:R-:W-:Y:S01]  /*1480*/  UPRMT UR5, UR5, 0x8880, URZ ;  /* 0x0000888005057896 */ /* 0x004fe200080000ff */
[----:B---3--:R-:W-:-:S05]  /*1490*/  IMAD R7, R22, UR4, RZ ;  /* 0x0000000416077c24 */ /* 0x008fca000f8e02ff */
[----:B------:R-:W-:Y:S01]  /*14a0*/  IMAD R22, R22, UR5, RZ ;  /* 0x0000000516167c24 */ /* 0x000fe2000f8e02ff */
[----:B------:R-:W-:Y:S01]  /*14b0*/  I2FP.F32.S32 R24, R7 ;  /* 0x0000000700187245 */ /* 0x000fe20000201400 */
[C---:B----4-:R-:W-:Y:S02]  /*14c0*/  IMAD R7, R16.reuse, UR4, RZ ;  /* 0x0000000410077c24 */ /* 0x050fe4000f8e02ff */
[----:B------:R-:W-:Y:S02]  /*14d0*/  IMAD R16, R16, UR5, RZ ;  /* 0x0000000510107c24 */ /* 0x000fe4000f8e02ff */
[C---:B-----5:R-:W-:Y:S02]  /*14e0*/  IMAD R11, R14.reuse, UR4, RZ ;  /* 0x000000040e0b7c24 */ /* 0x060fe4000f8e02ff */
        /* <DEDUP_REMOVED lines=12> */
.L_x_15:
[----:B------:R-:W-:Y:S05]  /*15b0*/  BSYNC.RECONVERGENT B0 ;  /* 0x0000000000007941 */ /* 0x000fea0003800200 */
.L_x_14:
[----:B------:R-:W-:Y:S01]  /*15c0*/  PLOP3.LUT P6, PT, P1, P5, PT, 0xf8, 0x8f ;  /* 0x00000000008f781c */ /* 0x000fe20000fcbf70 */
[----:B------:R-:W-:Y:S01]  /*15d0*/  BSSY.RECONVERGENT B0, `(.L_x_16) ;  /* 0x0000027000007945 */ /* 0x000fe20003800200 */
[----:B------:R-:W-:-:S11]  /*15e0*/  PLOP3.LUT P5, PT, P2, P5, PT, 0xf8, 0x8f ;  /* 0x00000000008f781c */ /* 0x000fd600017abf70 */
[----:B------:R-:W-:Y:S05]  /*15f0*/  @P6 BRA `(.L_x_17) ;  /* 0x0000000000906947 */ /* 0x000fea0003800000 */
[----:B------:R-:W0:Y:S01]  /*1600*/  LDCU UR4, c[0x0][0x398] ;  /* 0x00007300ff0477ac */ /* 0x000e220008000800 */
[----:B------:R-:W-:Y:S01]  /*1610*/  IMAD.IADD R7, R6, 0x1, R9 ;  /* 0x0000000106077824 */ /* 0x000fe200078e0209 */
[----:B------:R-:W1:Y:S03]  /*1620*/  LDCU.64 UR8, c[0x0][0x380] ;  /* 0x00007000ff0877ac */ /* 0x000e660008000a00 */
[----:B0-----:R-:W-:Y:S01]  /*1630*/  IMAD R7, R7, UR4, RZ ;  /* 0x0000000407077c24 */ /* 0x001fe2000f8e02ff */
[----:B------:R-:W0:Y:S04]  /*1640*/  LDCU.U8 UR4, c[0x3][0xd8] ;  /* 0x00c01b00ff0477ac */ /* 0x000e280008000000 */
[----:B------:R-:W-:-:S02]  /*1650*/  IADD3 R22, PT, PT, R7, 0x2, RZ ;  /* 0x0000000207167810 */ /* 0x000fc40007ffe0ff */
        /* <DEDUP_REMOVED lines=10> */
[----:B------:R-:W1:Y:S01]  /*1700*/  LDCU.S8 UR5, c[0x3][0xf1] ;  /* 0x00c01e20ff0577ac */ /* 0x000e620008000200 */
[----:B0-----:R-:W-:-:S06]  /*1710*/  UPRMT UR4, UR4, 0x8880, URZ ;  /* 0x0000888004047896 */ /* 0x001fcc00080000ff */
[C---:B--2---:R-:W-:Y:S02]  /*1720*/  IMAD R7, R22.reuse, UR4, RZ ;  /* 0x0000000416077c24 */ /* 0x044fe4000f8e02ff */
[----:B-1----:R-:W-:-:S03]  /*1730*/  IMAD R22, R22, UR5, RZ ;  /* 0x0000000516167c24 */ /* 0x002fc6000f8e02ff */
        /* <DEDUP_REMOVED lines=16> */
.L_x_17:
[----:B------:R-:W-:Y:S05]  /*1840*/  BSYNC.RECONVERGENT B0 ;  /* 0x0000000000007941 */ /* 0x000fea0003800200 */
.L_x_16:
[----:B------:R-:W-:Y:S04]  /*1850*/  BSSY.RECONVERGENT B0, `(.L_x_18) ;  /* 0x0000025000007945 */ /* 0x000fe80003800200 */
[----:B------:R-:W-:Y:S05]  /*1860*/  @P5 BRA `(.L_x_19) ;  /* 0x00000000008c5947 */ /* 0x000fea0003800000 */
[----:B------:R-:W0:Y:S01]  /*1870*/  LDCU UR4, c[0x0][0x398] ;  /* 0x00007300ff0477ac */ /* 0x000e220008000800 */
[----:B------:R-:W-:Y:S01]  /*1880*/  IMAD.IADD R7, R10, 0x1, R9 ;  /* 0x000000010a077824 */ /* 0x000fe200078e0209 */
        /* <DEDUP_REMOVED lines=13> */
[----:B------:R-:W2:Y:S01]  /*1960*/  LDCU.S8 UR4, c[0x3][0xdd] ;  /* 0x00c01ba0ff0477ac */ /* 0x000ea20008000200 */
[----:B------:R-:W1:Y:S01]  /*1970*/  LDCU.S8 UR5, c[0x3][0xf6] ;  /* 0x00c01ec0ff0577ac */ /* 0x000e620008000200 */
[C---:B--2---:R-:W-:Y:S02]  /*1980*/  IMAD R7, R22.reuse, UR4, RZ ;  /* 0x0000000416077c24 */ /* 0x044fe4000f8e02ff */
[----:B-1----:R-:W-:-:S03]  /*1990*/  IMAD R22, R22, UR5, RZ ;  /* 0x0000000516167c24 */ /* 0x002fc6000f8e02ff */
[----:B------:R-:W-:Y:S01]  /*19a0*/  I2FP.F32.S32 R24, R7 ;  /* 0x0000000700187245 */ /* 0x000fe20000201400 */
[C---:B---3--:R-:W-:Y:S01]  /*19b0*/  IMAD R7, R16.reuse, UR4, RZ ;  /* 0x0000000410077c24 */ /* 0x048fe2000f8e02ff */
[----:B0-----:R-:W-:Y:S01]  /*19c0*/  I2FP.F32.S32 R15, R22 ;  /* 0x00000016000f7245 */ /* 0x001fe20000201400 */
        /* <DEDUP_REMOVED lines=13> */
.L_x_19:
[----:B------:R-:W-:Y:S05]  /*1aa0*/  BSYNC.RECONVERGENT B0 ;  /* 0x0000000000007941 */ /* 0x000fea0003800200 */
.L_x_18:
[----:B------:R-:W-:Y:S01]  /*1ab0*/  ISETP.GE.OR P5, PT, R21, R12, P0 ;  /* 0x0000000c1500720c */ /* 0x000fe200007a6670 */
[----:B------:R-:W-:Y:S01]  /*1ac0*/  BSSY.RECONVERGENT B0, `(.L_x_20) ;  /* 0x0000026000007945 */ /* 0x000fe20003800200 */
[----:B------:R-:W-:-:S11]  /*1ad0*/  IMAD.IADD R9, R9, 0x1, R13 ;  /* 0x0000000109097824 */ /* 0x000fd600078e020d */
[----:B------:R-:W-:Y:S05]  /*1ae0*/  @P5 BRA `(.L_x_21) ;  /* 0x00000000008c5947 */ /* 0x000fea0003800000 */
[----:B------:R-:W0:Y:S01]  /*1af0*/  LDCU UR4, c[0x0][0x398] ;  /* 0x00007300ff0477ac */ /* 0x000e220008000800 */
[----:B------:R-:W-:Y:S01]  /*1b00*/  IADD3 R7, PT, PT, R2, R9, RZ ;  /* 0x0000000902077210 */ /* 0x000fe20007ffe0ff */
[----:B------:R-:W1:Y:S04]  /*1b10*/  LDCU.64 UR8, c[0x0][0x380] ;  /* 0x00007000ff0877ac */ /* 0x000e680008000a00 */
        /* <DEDUP_REMOVED lines=32> */
.L_x_21:
[----:B------:R-:W-:Y:S05]  /*1d20*/  BSYNC.RECONVERGENT B0 ;  /* 0x0000000000007941 */ /* 0x000fea0003800200 */
.L_x_20:
[----:B------:R-:W-:Y:S01]  /*1d30*/  ISETP.GE.OR P5, PT, R21, R12, P3 ;  /* 0x0000000c1500720c */ /* 0x000fe20001fa6670 */
[----:B------:R-:W-:-:S12]  /*1d40*/  BSSY.RECONVERGENT B0, `(.L_x_22) ;  /* 0x0000026000007945 */ /* 0x000fd80003800200 */
[----:B------:R-:W-:Y:S05]  /*1d50*/  @P5 BRA `(.L_x_23) ;  /* 0x0000000000905947 */ /* 0x000fea0003800000 */
[----:B------:R-:W0:Y:S01]  /*1d60*/  LDCU UR4, c[0x0][0x398] ;  /* 0x00007300ff0477ac */ /* 0x000e220008000800 */
[----:B------:R-:W-:Y:S01]  /*1d70*/  IADD3 R7, PT, PT, R8, R9, RZ ;  /* 0x0000000908077210 */ /* 0x000fe20007ffe0ff */
[----:B------:R-:W1:Y:S01]  /*1d80*/  LDCU.64 UR8, c[0x0][0x380] ;  /* 0x00007000ff0877ac */ /* 0x000e620008000a00 */
[----:B------:R-:W2:Y:S03]  /*1d90*/  LDCU.U8 UR5, c[0x3][0xe8] ;  /* 0x00c01d00ff0577ac */ /* 0x000ea60008000000 */
        /* <DEDUP_REMOVED lines=32> */
.L_x_23:
[----:B------:R-:W-:Y:S05]  /*1fa0*/  BSYNC.RECONVERGENT B0 ;  /* 0x0000000000007941 */ /* 0x000fea0003800200 */
.L_x_22:
[----:B------:R-:W-:Y:S01]  /*1fb0*/  ISETP.GE.OR P5, PT, R21, R12, P4 ;  /* 0x0000000c1500720c */ /* 0x000fe200027a6670 */
[----:B------:R-:W-:-:S12]  /*1fc0*/  BSSY.RECONVERGENT B0, `(.L_x_24) ;  /* 0x0000026000007945 */ /* 0x000fd80003800200 */
[----:B------:R-:W-:Y:S05]  /*1fd0*/  @P5 BRA `(.L_x_25) ;  /* 0x0000000000905947 */ /* 0x000fea0003800000 */
[----:B------:R-:W0:Y:S01]  /*1fe0*/  LDCU UR4, c[0x0][0x398] ;  /* 0x00007300ff0477ac */ /* 0x000e220008000800 */
[----:B------:R-:W-:Y:S01]  /*1ff0*/  IADD3 R7, PT, PT, R0, R9, RZ ;  /* 0x0000000900077210 */ /* 0x000fe20007ffe0ff */
[----:B------:R-:W1:Y:S04]  /*2000*/  LDCU.64 UR8, c[0x0][0x380] ;  /* 0x00007000ff0877ac */ /* 0x000e680008000a00 */
[----:B0-----:R-:W-:Y:S01]  /*2010*/  IMAD R7, R7, UR4, RZ ;  /* 0x0000000407077c24 */ /* 0x001fe2000f8e02ff */
[----:B------:R-:W0:Y:S04]  /*2020*/  LDCU.U8 UR4, c[0x3][0xd4] ;  /* 0x00c01a80ff0477ac */ /* 0x000e280008000000 */
[----:B------:R-:W-:-:S02]  /*2030*/  IADD3 R22, PT, PT, R7, 0x2, RZ ;  /* 0x0000000207167810 */ /* 0x000fc40007ffe0ff */
        /* <DEDUP_REMOVED lines=10> */
[----:B------:R-:W1:Y:S01]  /*20e0*/  LDCU.S8 UR5, c[0x3][0xed] ;  /* 0x00c01da0ff0577ac */ /* 0x000e620008000200 */
[----:B0-----:R-:W-:-:S06]  /*20f0*/  UPRMT UR4, UR4, 0x8880, URZ ;  /* 0x0000888004047896 */ /* 0x001fcc00080000ff */
[C---:B--2---:R-:W-:Y:S02]  /*2100*/  IMAD R7, R22.reuse, UR4, RZ ;  /* 0x0000000416077c24 */ /* 0x044fe4000f8e02ff */
[----:B-1----:R-:W-:-:S03]  /*2110*/  IMAD R22, R22, UR5, RZ ;  /* 0x0000000516167c24 */ /* 0x002fc6000f8e02ff */
        /* <DEDUP_REMOVED lines=16> */
.L_x_25:
[----:B------:R-:W-:Y:S05]  /*2220*/  BSYNC.RECONVERGENT B0 ;  /* 0x0000000000007941 */ /* 0x000fea0003800200 */
.L_x_24:
[----:B------:R-:W-:Y:S01]  /*2230*/  ISETP.GE.OR P5, PT, R21, R12, P1 ;  /* 0x0000000c1500720c */ /* 0x000fe20000fa6670 */
[----:B------:R-:W-:-:S12]  /*2240*/  BSSY.RECONVERGENT B0, `(.L_x_26) ;  /* 0x0000025000007945 */ /* 0x000fd80003800200 */
        /* <DEDUP_REMOVED lines=36> */
.L_x_27:
[----:B------:R-:W-:Y:S05]  /*2490*/  BSYNC.RECONVERGENT B0 ;  /* 0x0000000000007941 */ /* 0x000fea0003800200 */
.L_x_26:
[C---:B------:R-:W-:Y:S01]  /*24a0*/  ISETP.GE.OR P5, PT, R21.reuse, R12, P2 ;  /* 0x0000000c1500720c */ /* 0x040fe200017a6670 */
[----:B------:R-:W-:Y:S01]  /*24b0*/  BSSY.RECONVERGENT B0, `(.L_x_28) ;  /* 0x0000026000007945 */ /* 0x000fe20003800200 */
[----:B------:R-:W-:-:S11]  /*24c0*/  IADD3 R11, PT, PT, R21, 0x1, RZ ;  /* 0x00000001150b7810 */ /* 0x000fd60007ffe0ff */
[----:B------:R-:W-:Y:S05]  /*24d0*/  @P5 BRA `(.L_x_29) ;  /* 0x00000000008c5947 */ /* 0x000fea0003800000 */
[----:B------:R-:W0:Y:S01]  /*24e0*/  LDCU UR4, c[0x0][0x398] ;  /* 0x00007300ff0477ac */ /* 0x000e220008000800 */
[----:B------:R-:W-:Y:S01]  /*24f0*/  IADD3 R7, PT, PT, R10, R9, RZ ;  /* 0x000000090a077210 */ /* 0x000fe20007ffe0ff */
[----:B------:R-:W1:Y:S04]  /*2500*/  LDCU.64 UR8, c[0x0][0x380] ;  /* 0x00007000ff0877ac */ /* 0x000e680008000a00 */
        /* <DEDUP_REMOVED lines=32> */
.L_x_29:
[----:B------:R-:W-:Y:S05]  /*2710*/  BSYNC.RECONVERGENT B0 ;  /* 0x0000000000007941 */ /* 0x000fea0003800200 */
.L_x_28:
[----:B------:R-:W-:Y:S01]  /*2720*/  ISETP.GE.OR P5, PT, R11, R12, P0 ;  /* 0x0000000c0b00720c */ /* 0x000fe200007a6670 */
[----:B------:R-:W-:Y:S01]  /*2730*/  BSSY.RECONVERGENT B0, `(.L_x_30) ;  /* 0x0000027000007945 */ /* 0x000fe20003800200 */
[----:B------:R-:W-:-:S11]  /*2740*/  IADD3 R7, PT, PT, R9, R13, RZ ;  /* 0x0000000d09077210 */ /* 0x000fd60007ffe0ff */
        /* <DEDUP_REMOVED lines=8> */
[----:B-1----:R-:W-:-:S04]  /*27d0*/  IADD3 R22, P5, PT, R22, UR8, RZ ;  /* 0x0000000816167c10 */ /* 0x002fc8000ffbe0ff */
[----:B------:R-:W-:Y:S02]  /*27e0*/  IADD3.X R23, PT, PT, RZ, UR9, RZ, P5, !PT ;  /* 0x00000009ff177c10 */ /* 0x000fe4000affe4ff */
[----:B------:R-:W-:Y:S02]  /*27f0*/  IADD3 R16, P5, PT, R16, UR8, RZ ;  /* 0x0000000810107c10 */ /* 0x000fe4000ffbe0ff */
[----:B------:R-:W-:Y:S01]  /*2800*/  IADD3 R14, P6, PT, R14, UR8, RZ ;  /* 0x000000080e0e7c10 */ /* 0x000fe2000ffde0ff */
[----:B------:R-:W3:Y:S02]  /*2810*/  LDG.E.U8 R22, desc[UR6][R22.64] ;  /* 0x0000000616167981 */ /* 0x000ee4000c1e1100 */
[----:B------:R-:W-:Y:S01]  /*2820*/  IMAD.X R17, RZ, RZ, UR9, P5 ;  /* 0x00000009ff117e24 */ /* 0x000fe2000a8e06ff */
[----:B------:R-:W-:-:S04]  /*2830*/  IADD3.X R15, PT, PT, RZ, UR9, RZ, P6, !PT ;  /* 0x00000009ff0f7c10 */ /* 0x000fc8000b7fe4ff */
[----:B------:R-:W4:Y:S04]  /*2840*/  LDG.E.U8 R16, desc[UR6][R16.64] ;  /* 0x0000000610107981 */ /* 0x000f28000c1e1100 */
[----:B------:R-:W5:Y:S01]  /*2850*/  LDG.E.U8 R14, desc[UR6][R14.64] ;  /* 0x000000060e0e7981 */ /* 0x000f62000c1e1100 */
[----:B------:R-:W3:Y:S01]  /*2860*/  LDCU.S8 UR4, c[0x3][0xcb] ;  /* 0x00c01960ff0477ac */ /* 0x000ee20008000200 */
[----:B--2---:R-:W-:Y:S01]  /*2870*/  UPRMT UR5, UR5, 0x8880, URZ ;  /* 0x0000888005057896 */ /* 0x004fe200080000ff */
[----:B---3--:R-:W-:-:S05]  /*2880*/  IMAD R24, R22, UR4, RZ ;  /* 0x0000000416187c24 */ /* 0x008fca000f8e02ff */
[----:B------:R-:W-:Y:S01]  /*2890*/  IMAD R22, R22, UR5, RZ ;  /* 0x0000000516167c24 */ /* 0x000fe2000f8e02ff */
[----:B------:R-:W-:Y:S01]  /*28a0*/  I2FP.F32.S32 R24, R24 ;  /* 0x0000001800187245 */ /* 0x000fe20000201400 */
[----:B----4-:R-:W-:-:S03]  /*28b0*/  IMAD R17, R16, UR4, RZ ;  /* 0x0000000410117c24 */ /* 0x010fc6000f8e02ff */
[----:B------:R-:W-:Y:S01]  /*28c0*/  I2FP.F32.S32 R23, R22 ;  /* 0x0000001600177245 */ /* 0x000fe20000201400 */
[----:B------:R-:W-:Y:S02]  /*28d0*/  IMAD R16, R16, UR5, RZ ;  /* 0x0000000510107c24 */ /* 0x000fe4000f8e02ff */
[----:B------:R-:W-:Y:S01]  /*28e0*/  FADD R3, R3, R24 ;  /* 0x0000001803037221 */ /* 0x000fe20000000000 */
[C---:B-----5:R-:W-:Y:S02]  /*28f0*/  IMAD R15, R14.reuse, UR4, RZ ;  /* 0x000000040e0f7c24 */ /* 0x060fe4000f8e02ff */
[----:B------:R-:W-:Y:S01]  /*2900*/  IMAD R24, R14, UR5, RZ ;  /* 0x000000050e187c24 */ /* 0x000fe2000f8e02ff */
[----:B------:R-:W-:Y:S01]  /*2910*/  I2FP.F32.S32 R14, R17 ;  /* 0x00000011000e7245 */ /* 0x000fe20000201400 */
[----:B------:R-:W-:Y:S01]  /*2920*/  FADD R4, R4, R23 ;  /* 0x0000001704047221 */ /* 0x000fe20000000000 */
[----:B------:R-:W-:Y:S02]  /*2930*/  I2FP.F32.S32 R17, R16 ;  /* 0x0000001000117245 */ /* 0x000fe40000201400 */
[----:B------:R-:W-:Y:S01]  /*2940*/  I2FP.F32.S32 R16, R15 ;  /* 0x0000000f00107245 */ /* 0x000fe20000201400 */
[----:B------:R-:W-:Y:S01]  /*2950*/  FADD R5, R5, R14 ;  /* 0x0000000e05057221 */ /* 0x000fe20000000000 */
[----:B------:R-:W-:Y:S01]  /*2960*/  I2FP.F32.S32 R15, R24 ;  /* 0x00000018000f7245 */ /* 0x000fe20000201400 */
[----:B------:R-:W-:-:S02]  /*2970*/  FADD R20, R20, R17 ;  /* 0x0000001114147221 */ /* 0x000fc40000000000 */
[----:B------:R-:W-:Y:S02]  /*2980*/  FADD R19, R19, R16 ;  /* 0x0000001013137221 */ /* 0x000fe40000000000 */
[----:B------:R-:W-:-:S07]  /*2990*/  FADD R18, R18, R15 ;  /* 0x0000000f12127221 */ /* 0x000fce0000000000 */
.L_x_31:
[----:B------:R-:W-:Y:S05]  /*29a0*/  BSYNC.RECONVERGENT B0 ;  /* 0x0000000000007941 */ /* 0x000fea0003800200 */
.L_x_30:
        /* <DEDUP_REMOVED lines=9> */
[----:B------:R-:W-:Y:S02]  /*2a40*/  IADD3 R14, PT, PT, R16, 0x1, RZ ;  /* 0x00000001100e7810 */ /* 0x000fe40007ffe0ff */
[----:B-1----:R-:W-:-:S05]  /*2a50*/  IADD3 R22, P5, PT, R22, UR8, RZ ;  /* 0x0000000816167c10 */ /* 0x002fca000ffbe0ff */
[----:B------:R-:W-:Y:S01]  /*2a60*/  IMAD.X R23, RZ, RZ, UR9, P5 ;  /* 0x00000009ff177e24 */ /* 0x000fe2000a8e06ff */
[----:B------:R-:W-:Y:S02]  /*2a70*/  IADD3 R14, P5, PT, R14, UR8, RZ ;  /* 0x000000080e0e7c10 */ /* 0x000fe4000ffbe0ff */
[----:B------:R-:W-:Y:S02]  /*2a80*/  IADD3 R16, P6, PT, R16, UR8, RZ ;  /* 0x0000000810107c10 */ /* 0x000fe4000ffde0ff */
[----:B------:R-:W2:Y:S01]  /*2a90*/  LDG.E.U8 R22, desc[UR6][R22.64] ;  /* 0x0000000616167981 */ /* 0x000ea2000c1e1100 */
[----:B------:R-:W-:Y:S02]  /*2aa0*/  IADD3.X R15, PT, PT, RZ, UR9, RZ, P5, !PT ;  /* 0x00000009ff0f7c10 */ /* 0x000fe4000affe4ff */
        /* <DEDUP_REMOVED lines=8> */
[----:B---3--:R-:W-:Y:S01]  /*2b30*/  IMAD R15, R14, UR4, RZ ;  /* 0x000000040e0f7c24 */ /* 0x008fe2000f8e02ff */
[----:B------:R-:W-:-:S03]  /*2b40*/  I2FP.F32.S32 R23, R22 ;  /* 0x0000001600177245 */ /* 0x000fc60000201400 */
[----:B------:R-:W-:Y:S01]  /*2b50*/  FADD R3, R3, R24 ;  /* 0x0000001803037221 */ /* 0x000fe20000000000 */
[----:B------:R-:W-:Y:S01]  /*2b60*/  IMAD R24, R14, UR5, RZ ;  /* 0x000000050e187c24 */ /* 0x000fe2000f8e02ff */
[----:B------:R-:W-:Y:S01]  /*2b70*/  I2FP.F32.S32 R14, R15 ;  /* 0x0000000f000e7245 */ /* 0x000fe20000201400 */
[----:B----4-:R-:W-:Y:S02]  /*2b80*/  IMAD R17, R16, UR4, RZ ;  /* 0x0000000410117c24 */ /* 0x010fe4000f8e02ff */
[----:B------:R-:W-:Y:S01]  /*2b90*/  FADD R4, R4, R23 ;  /* 0x0000001704047221 */ /* 0x000fe20000000000 */
[----:B------:R-:W-:Y:S01]  /*2ba0*/  IMAD R25, R16, UR5, RZ ;  /* 0x0000000510197c24 */ /* 0x000fe2000f8e02ff */
[----:B------:R-:W-:Y:S01]  /*2bb0*/  I2FP.F32.S32 R15, R24 ;  /* 0x00000018000f7245 */ /* 0x000fe20000201400 */
[----:B------:R-:W-:Y:S01]  /*2bc0*/  FADD R5, R5, R14 ;  /* 0x0000000e05057221 */ /* 0x000fe20000000000 */
[----:B------:R-:W-:Y:S02]  /*2bd0*/  I2FP.F32.S32 R16, R17 ;  /* 0x0000001100107245 */ /* 0x000fe40000201400 */
[----:B------:R-:W-:Y:S01]  /*2be0*/  I2FP.F32.S32 R25, R25 ;  /* 0x0000001900197245 */ /* 0x000fe20000201400 */
[----:B------:R-:W-:-:S02]  /*2bf0*/  FADD R20, R20, R15 ;  /* 0x0000000f14147221 */ /* 0x000fc40000000000 */
[----:B------:R-:W-:Y:S02]  /*2c00*/  FADD R19, R19, R16 ;  /* 0x0000001013137221 */ /* 0x000fe40000000000 */
[----:B------:R-:W-:-:S07]  /*2c10*/  FADD R18, R18, R25 ;  /* 0x0000001912127221 */ /* 0x000fce0000000000 */
.L_x_33:
[----:B------:R-:W-:Y:S05]  /*2c20*/  BSYNC.RECONVERGENT B0 ;  /* 0x0000000000007941 */ /* 0x000fea0003800200 */
.L_x_32:
[----:B------:R-:W-:Y:S01]  /*2c30*/  ISETP.GE.OR P5, PT, R11, R12, P4 ;  /* 0x0000000c0b00720c */ /* 0x000fe200027a6670 */
[----:B------:R-:W-:Y:S01]  /*2c40*/  BSSY.RECONVERGENT B0, `(.L_x_34) ;  /* 0x0000026000007945 */ /* 0x000fe20003800200 */
[----:B------:R-:W-:-:S11]  /*2c50*/  VIADD R21, R21, 0x2 ;  /* 0x0000000215157836 */ /* 0x000fd60000000000 */
[----:B------:R-:W-:Y:S05]  /*2c60*/  @P5 BRA `(.L_x_35) ;  /* 0x00000000008c5947 */ /* 0x000fea0003800000 */
[----:B------:R-:W0:Y:S01]  /*2c70*/  LDCU UR4, c[0x0][0x398] ;  /* 0x00007300ff0477ac */ /* 0x000e220008000800 */
[----:B------:R-:W-:Y:S01]  /*2c80*/  IADD3 R14, PT, PT, R0, R7, RZ ;  /* 0x00000007000e7210 */ /* 0x000fe20007ffe0ff */
[----:B------:R-:W1:Y:S04]  /*2c90*/  LDCU.64 UR8, c[0x0][0x380] ;  /* 0x00007000ff0877ac */ /* 0x000e680008000a00 */
[----:B0-----:R-:W-:-:S04]  /*2ca0*/  IMAD R16, R14, UR4, RZ ;  /* 0x000000040e107c24 */ /* 0x001fc8000f8e02ff */
[C---:B------:R-:W-:Y:S01]  /*2cb0*/  VIADD R14, R16.reuse, 0x1 ;  /* 0x00000001100e7836 */ /* 0x040fe20000000000 */
[----:B------:R-:W-:-:S04]  /*2cc0*/  IADD3 R22, PT, PT, R16, 0x2, RZ ;  /* 0x0000000210167810 */ /* 0x000fc80007ffe0ff */
[----:B-1----:R-:W-:Y:S02]  /*2cd0*/  IADD3 R22, P5, PT, R22, UR8, RZ ;  /* 0x0000000816167c10 */ /* 0x002fe4000ffbe0ff */
[----:B------:R-:W-:Y:S02]  /*2ce0*/  IADD3 R16, P6, PT, R16, UR8, RZ ;  /* 0x0000000810107c10 */ /* 0x000fe4000ffde0ff */
[----:B------:R-:W-:Y:S02]  /*2cf0*/  IADD3.X R23, PT, PT, RZ, UR9, RZ, P5, !PT ;  /* 0x00000009ff177c10 */ /* 0x000fe4000affe4ff */
[----:B------:R-:W-:Y:S02]  /*2d00*/  IADD3 R14, P5, PT, R14, UR8, RZ ;  /* 0x000000080e0e7c10 */ /* 0x000fe4000ffbe0ff */
[----:B------:R-:W-:Y:S01]  /*2d10*/  IADD3.X R17, PT, PT, RZ, UR9, RZ, P6, !PT ;  /* 0x00000009ff117c10 */ /* 0x000fe2000b7fe4ff */
[----:B------:R-:W2:Y:S01]  /*2d20*/  LDG.E.U8 R22, desc[UR6][R22.64] ;  /* 0x0000000616167981 */ /* 0x000ea2000c1e1100 */
[----:B------:R-:W-:-:S03]  /*2d30*/  IADD3.X R15, PT, PT, RZ, UR9, RZ, P5, !PT ;  /* 0x00000009ff0f7c10 */ /* 0x000fc6000affe4ff */
[----:B------:R-:W3:Y:S04]  /*2d40*/  LDG.E.U8 R16, desc[UR6][R16.64] ;  /* 0x0000000610107981 */ /* 0x000ee8000c1e1100 */
[----:B------:R-:W4:Y:S01]  /*2d50*/  LDG.E.U8 R14, desc[UR6][R14.64] ;  /* 0x000000060e0e7981 */ /* 0x000f22000c1e1100 */
[----:B------:R-:W2:Y:S01]  /*2d60*/  LDCU.S8 UR4, c[0x3][0xd5] ;  /* 0x00c01aa0ff0477ac */ /* 0x000ea20008000200 */
[----:B------:R-:W0:Y:S01]  /*2d70*/  LDCU.S8 UR5, c[0x3][0xee] ;  /* 0x00c01dc0ff0577ac */ /* 0x000e220008000200 */
[C---:B--2---:R-:W-:Y:S02]  /*2d80*/  IMAD R24, R22.reuse, UR4, RZ ;  /* 0x0000000416187c24 */ /* 0x044fe4000f8e02ff */
[----:B0-----:R-:W-:Y:S02]  /*2d90*/  IMAD R23, R22, UR5, RZ ;  /* 0x0000000516177c24 */ /* 0x001fe4000f8e02ff */
[----:B----4-:R-:W-:-:S02]  /*2da0*/  IMAD R22, R14, UR4, RZ ;  /* 0x000000040e167c24 */ /* 0x010fc4000f8e02ff */
[----:B------:R-:W-:Y:S02]  /*2db0*/  IMAD R15, R14, UR5, RZ ;  /* 0x000000050e0f7c24 */ /* 0x000fe4000f8e02ff */
[C---:B---3--:R-:W-:Y:S02]  /*2dc0*/  IMAD R14, R16.reuse, UR4, RZ ;  /* 0x00000004100e7c24 */ /* 0x048fe4000f8e02ff */
[----:B------:R-:W-:Y:S01]  /*2dd0*/  IMAD R16, R16, UR5, RZ ;  /* 0x0000000510107c24 */ /* 0x000fe2000f8e02ff */
[----:B------:R-:W-:Y:S02]  /*2de0*/  I2FP.F32.S32 R24, R24 ;  /* 0x0000001800187245 */ /* 0x000fe40000201400 */
[----:B------:R-:W-:Y:S02]  /*2df0*/  I2FP.F32.S32 R23, R23 ;  /* 0x0000001700177245 */ /* 0x000fe40000201400 */
[----:B------:R-:W-:Y:S02]  /*2e00*/  I2FP.F32.S32 R22, R22 ;  /* 0x0000001600167245 */ /* 0x000fe40000201400 */
[----:B------:R-:W-:-:S02]  /*2e10*/  I2FP.F32.S32 R15, R15 ;  /* 0x0000000f000f7245 */ /* 0x000fc40000201400 */
        /* <DEDUP_REMOVED lines=8> */
.L_x_35:
[----:B------:R-:W-:Y:S05]  /*2ea0*/  BSYNC.RECONVERGENT B0 ;  /* 0x0000000000007941 */ /* 0x000fea0003800200 */
.L_x_34:
[-C--:B------:R-:W-:Y:S01]  /*2eb0*/  ISETP.GE.OR P5, PT, R11, R12.reuse, P1 ;  /* 0x0000000c0b00720c */ /* 0x080fe20000fa6670 */
[----:B------:R-:W-:Y:S01]  /*2ec0*/  BSSY.RECONVERGENT B0, `(.L_x_36) ;  /* 0x0000026000007945 */ /* 0x000fe20003800200 */
[----:B------:R-:W-:-:S11]  /*2ed0*/  ISETP.GE.OR P3, PT, R21, R12, P3 ;  /* 0x0000000c1500720c */ /* 0x000fd60001f66670 */
        /* <DEDUP_REMOVED lines=10> */
[----:B------:R-:W-:Y:S01]  /*2f80*/  IADD3 R14, P5, PT, R14, UR8, RZ ;  /* 0x000000080e0e7c10 */ /* 0x000fe2000ffbe0ff */
[----:B------:R-:W-:Y:S02]  /*2f90*/  IMAD.X R17, RZ, RZ, UR9, P6 ;  /* 0x00000009ff117e24 */ /* 0x000fe4000b0e06ff */
        /* <DEDUP_REMOVED lines=24> */
.L_x_37:
[----:B------:R-:W-:Y:S05]  /*3120*/  BSYNC.RECONVERGENT B0 ;  /* 0x0000000000007941 */ /* 0x000fea0003800200 */
.L_x_36:
[-C--:B------:R-:W-:Y:S01]  /*3130*/  ISETP.GE.OR P5, PT, R11, R12.reuse, P2 ;  /* 0x0000000c0b00720c */ /* 0x080fe200017a6670 */
[----:B------:R-:W-:Y:S01]  /*3140*/  BSSY.RECONVERGENT B0, `(.L_x_38) ;  /* 0x000002b000007945 */ /* 0x000fe20003800200 */
[CC--:B------:R-:W-:Y:S02]  /*3150*/  ISETP.GE.OR P4, PT, R21.reuse, R12.reuse, P4 ;  /* 0x0000000c1500720c */ /* 0x0c0fe40002786670 */
[CC--:B------:R-:W-:Y:S02]  /*3160*/  ISETP.GE.OR P0, PT, R21.reuse, R12.reuse, P0 ;  /* 0x0000000c1500720c */ /* 0x0c0fe40000706670 */
[CC--:B------:R-:W-:Y:S02]  /*3170*/  ISETP.GE.OR P1, PT, R21.reuse, R12.reuse, P1 ;  /* 0x0000000c1500720c */ /* 0x0c0fe40000f26670 */
[----:B------:R-:W-:Y:S02]  /*3180*/  ISETP.GE.OR P2, PT, R21, R12, P2 ;  /* 0x0000000c1500720c */ /* 0x000fe40001746670 */
[----:B------:R-:W-:-:S03]  /*3190*/  IADD3 R11, PT, PT, R7, R13, RZ ;  /* 0x0000000d070b7210 */ /* 0x000fc60007ffe0ff */
[----:B------:R-:W-:Y:S08]  /*31a0*/  @P5 BRA `(.L_x_39) ;  /* 0x0000000000905947 */ /* 0x000ff00003800000 */
        /* <DEDUP_REMOVED lines=10> */
[----:B------:R-:W-:Y:S02]  /*3250*/  IADD3 R12, P5, PT, R12, UR8, RZ ;  /* 0x000000080c0c7c10 */ /* 0x000fe4000ffbe0ff */
[----:B------:R-:W-:Y:S02]  /*3260*/  IADD3.X R15, PT, PT, RZ, UR9, RZ, P6, !PT ;  /* 0x00000009ff0f7c10 */ /* 0x000fe4000b7fe4ff */
[----:B------:R-:W3:Y:S01]  /*3270*/  LDG.E.U8 R16, desc[UR6][R16.64] ;  /* 0x0000000610107981 */ /* 0x000ee2000c1e1100 */
[----:B------:R-:W-:-:S03]  /*3280*/  IADD3.X R13, PT, PT, RZ, UR9, RZ, P5, !PT ;  /* 0x00000009ff0d7c10 */ /* 0x000fc6000affe4ff */
[----:B------:R-:W4:Y:S04]  /*3290*/  LDG.E.U8 R14, desc[UR6][R14.64] ;  /* 0x000000060e0e7981 */ /* 0x000f28000c1e1100 */
[----:B------:R4:W5:Y:S01]  /*32a0*/  LDG.E.U8 R12, desc[UR6][R12.64] ;  /* 0x000000060c0c7981 */ /* 0x000962000c1e1100 */
[----:B------:R-:W3:Y:S01]  /*32b0*/  LDCU.S8 UR4, c[0x3][0xdf] ;  /* 0x00c01be0ff0477ac */ /* 0x000ee20008000200 */
[----:B--2---:R-:W-:Y:S01]  /*32c0*/  UPRMT UR5, UR5, 0x8880, URZ ;  /* 0x0000888005057896 */ /* 0x004fe200080000ff */
[----:B---3--:R-:W-:-:S05]  /*32d0*/  IMAD R7, R16, UR4, RZ ;  /* 0x0000000410077c24 */ /* 0x008fca000f8e02ff */
[----:B------:R-:W-:Y:S02]  /*32e0*/  IMAD R16, R16, UR5, RZ ;  /* 0x0000000510107c24 */ /* 0x000fe4000f8e02ff */
[C---:B----4-:R-:W-:Y:S01]  /*32f0*/  IMAD R13, R14.reuse, UR4, RZ ;  /* 0x000000040e0d7c24 */ /* 0x050fe2000f8e02ff */
[----:B------:R-:W-:Y:S01]  /*3300*/  I2FP.F32.S32 R22, R7 ;  /* 0x0000000700167245 */ /* 0x000fe20000201400 */
        /* <DEDUP_REMOVED lines=14> */
.L_x_39:
[----:B------:R-:W-:Y:S05]  /*33f0*/  BSYNC.RECONVERGENT B0 ;  /* 0x0000000000007941 */ /* 0x000fea0003800200 */
.L_x_38:
[----:B------:R-:W-:Y:S04]  /*3400*/  BSSY.RECONVERGENT B0, `(.L_x_40) ;  /* 0x0000026000007945 */ /* 0x000fe80003800200 */
        /* <DEDUP_REMOVED lines=8> */
[----:B-1----:R-:W-:-:S04]  /*3490*/  IADD3 R16, P0, PT, R16, UR8, RZ ;  /* 0x0000000810107c10 */ /* 0x002fc8000ff1e0ff */
[----:B------:R-:W-:Y:S02]  /*34a0*/  IADD3.X R17, PT, PT, RZ, UR9, RZ, P0, !PT ;  /* 0x00000009ff117c10 */ /* 0x000fe400087fe4ff */
[----:B------:R-:W-:-:S03]  /*34b0*/  IADD3 R12, P0, PT, R12, UR8, RZ ;  /* 0x000000080c0c7c10 */ /* 0x000fc6000ff1e0ff */
[----:B------:R-:W2:Y:S01]  /*34c0*/  LDG.E.U8 R16, desc[UR6][R16.64] ;  /* 0x0000000610107981 */ /* 0x000ea2000c1e1100 */
[----:B------:R-:W-:Y:S01]  /*34d0*/  IADD3 R14, P5, PT, R2, UR8, RZ ;  /* 0x00000008020e7c10 */ /* 0x000fe2000ffbe0ff */
[----:B------:R-:W-:-:S03]  /*34e0*/  IMAD.X R13, RZ, RZ, UR9, P0 ;  /* 0x00000009ff0d7e24 */ /* 0x000fc600080e06ff */
[----:B------:R-:W-:Y:S02]  /*34f0*/  IADD3.X R15, PT, PT, RZ, UR9, RZ, P5, !PT ;  /* 0x00000009ff0f7c10 */ /* 0x000fe4000affe4ff */
[----:B------:R1:W3:Y:S04]  /*3500*/  LDG.E.U8 R12, desc[UR6][R12.64] ;  /* 0x000000060c0c7981 */ /* 0x0002e8000c1e1100 */
[----:B------:R-:W4:Y:S01]  /*3510*/  LDG.E.U8 R14, desc[UR6][R14.64] ;  /* 0x000000060e0e7981 */ /* 0x000f22000c1e1100 */
[----:B------:R-:W5:Y:S01]  /*3520*/  LDCU.S8 UR5, c[0x3][0xe5] ;  /* 0x00c01ca0ff0577ac */ /* 0x000f620008000200 */
[----:B0-----:R-:W-:-:S06]  /*3530*/  UPRMT UR4, UR4, 0x8880, URZ ;  /* 0x0000888004047896 */ /* 0x001fcc00080000ff */
[C---:B--2---:R-:W-:Y:S02]  /*3540*/  IMAD R2, R16.reuse, UR4, RZ ;  /* 0x0000000410027c24 */ /* 0x044fe4000f8e02ff */
[----:B-----5:R-:W-:-:S03]  /*3550*/  IMAD R16, R16, UR5, RZ ;  /* 0x0000000510107c24 */ /* 0x020fc6000f8e02ff */
[----:B------:R-:W-:Y:S02]  /*3560*/  I2FP.F32.S32 R2, R2 ;  /* 0x0000000200027245 */ /* 0x000fe40000201400 */
[----:B-1----:R-:W-:-:S03]  /*3570*/  I2FP.F32.S32 R13, R16 ;  /* 0x00000010000d7245 */ /* 0x002fc60000201400 */
[----:B------:R-:W-:Y:S01]  /*3580*/  FADD R3, R3, R2 ;  /* 0x0000000203037221 */ /* 0x000fe20000000000 */
[----:B---3--:R-:W-:Y:S02]  /*3590*/  IMAD R2, R12, UR4, RZ ;  /* 0x000000040c027c24 */ /* 0x008fe4000f8e02ff */
[----:B------:R-:W-:Y:S01]  /*35a0*/  FADD R4, R4, R13 ;  /* 0x0000000d04047221 */ /* 0x000fe20000000000 */
[----:B------:R-:W-:Y:S02]  /*35b0*/  IMAD R12, R12, UR5, RZ ;  /* 0x000000050c0c7c24 */ /* 0x000fe4000f8e02ff */
[C---:B----4-:R-:W-:Y:S01]  /*35c0*/  IMAD R7, R14.reuse, UR4, RZ ;  /* 0x000000040e077c24 */ /* 0x050fe2000f8e02ff */
[----:B------:R-:W-:Y:S01]  /*35d0*/  I2FP.F32.S32 R2, R2 ;  /* 0x0000000200027245 */ /* 0x000fe20000201400 */
[----:B------:R-:W-:Y:S01]  /*35e0*/  IMAD R14, R14, UR5, RZ ;  /* 0x000000050e0e7c24 */ /* 0x000fe2000f8e02ff */
[----:B------:R-:W-:Y:S02]  /*35f0*/  I2FP.F32.S32 R15, R12 ;  /* 0x0000000c000f7245 */ /* 0x000fe40000201400 */
[----:B------:R-:W-:Y:S01]  /*3600*/  I2FP.F32.S32 R12, R7 ;  /* 0x00000007000c7245 */ /* 0x000fe20000201400 */
[----:B------:R-:W-:Y:S01]  /*3610*/  FADD R5, R5, R2 ;  /* 0x0000000205057221 */ /* 0x000fe20000000000 */
[----:B------:R-:W-:Y:S01]  /*3620*/  I2FP.F32.S32 R7, R14 ;  /* 0x0000000e00077245 */ /* 0x000fe20000201400 */
[----:B------:R-:W-:-:S02]  /*3630*/  FADD R20, R20, R15 ;  /* 0x0000000f14147221 */ /* 0x000fc40000000000 */
[----:B------:R-:W-:Y:S02]  /*3640*/  FADD R19, R19, R12 ;  /* 0x0000000c13137221 */ /* 0x000fe40000000000 */
[----:B------:R-:W-:-:S07]  /*3650*/  FADD R18, R18, R7 ;  /* 0x0000000712127221 */ /* 0x000fce0000000000 */
.L_x_41:
[----:B------:R-:W-:Y:S05]  /*3660*/  BSYNC.RECONVERGENT B0 ;  /* 0x0000000000007941 */ /* 0x000fea0003800200 */
.L_x_40:
[----:B------:R-:W-:Y:S04]  /*3670*/  BSSY.RECONVERGENT B0, `(.L_x_42) ;  /* 0x0000025000007945 */ /* 0x000fe80003800200 */
[----:B------:R-:W-:Y:S05]  /*3680*/  @P3 BRA `(.L_x_43) ;  /* 0x00000000008c3947 */ /* 0x000fea0003800000 */
[----:B------:R-:W0:Y:S01]  /*3690*/  LDCU UR4, c[0x0][0x398] ;  /* 0x00007300ff0477ac */ /* 0x000e220008000800 */
[----:B------:R-:W-:Y:S01]  /*36a0*/  IADD3 R8, PT, PT, R8, R11, RZ ;  /* 0x0000000b08087210 */ /* 0x000fe20007ffe0ff */
[----:B------:R-:W1:Y:S04]  /*36b0*/  LDCU.64 UR8, c[0x0][0x380] ;  /* 0x00007000ff0877ac */ /* 0x000e680008000a00 */
[----:B0-----:R-:W-:-:S05]  /*36c0*/  IMAD R8, R8, UR4, RZ ;  /* 0x0000000408087c24 */ /* 0x001fca000f8e02ff */
[C---:B------:R-:W-:Y:S02]  /*36d0*/  IADD3 R16, PT, PT, R8.reuse, 0x2, RZ ;  /* 0x0000000208107810 */ /* 0x040fe40007ffe0ff */
        /* <DEDUP_REMOVED lines=8> */
[----:B------:R0:W3:Y:S04]  /*3760*/  LDG.E.U8 R12, desc[UR6][R12.64] ;  /* 0x000000060c0c7981 */ /* 0x0000e8000c1e1100 */
[----:B------:R-:W4:Y:S01]  /*3770*/  LDG.E.U8 R14, desc[UR6][R14.64] ;  /* 0x000000060e0e7981 */ /* 0x000f22000c1e1100 */
[----:B------:R-:W2:Y:S01]  /*3780*/  LDCU.S8 UR4, c[0x3][0xd1] ;  /* 0x00c01a20ff0477ac */ /* 0x000ea20008000200 */
[----:B------:R-:W1:Y:S01]  /*3790*/  LDCU.S8 UR5, c[0x3][0xea] ;  /* 0x00c01d40ff0577ac */ /* 0x000e620008000200 */
[C---:B--2---:R-:W-:Y:S02]  /*37a0*/  IMAD R2, R16.reuse, UR4, RZ ;  /* 0x0000000410027c24 */ /* 0x044fe4000f8e02ff */
[----:B-1----:R-:W-:-:S03]  /*37b0*/  IMAD R16, R16, UR5, RZ ;  /* 0x0000000510107c24 */ /* 0x002fc6000f8e02ff */
[----:B------:R-:W-:Y:S02]  /*37c0*/  I2FP.F32.S32 R2, R2 ;  /* 0x0000000200027245 */ /* 0x000fe40000201400 */
[----:B0-----:R-:W-:-:S03]  /*37d0*/  I2FP.F32.S32 R13, R16 ;  /* 0x00000010000d7245 */ /* 0x001fc60000201400 */
[----:B------:R-:W-:Y:S01]  /*37e0*/  FADD R3, R3, R2 ;  /* 0x0000000203037221 */ /* 0x000fe20000000000 */
[----:B---3--:R-:W-:Y:S02]  /*37f0*/  IMAD R2, R12, UR4, RZ ;  /* 0x000000040c027c24 */ /* 0x008fe4000f8e02ff */
[----:B------:R-:W-:Y:S01]  /*3800*/  FADD R4, R4, R13 ;  /* 0x0000000d04047221 */ /* 0x000fe20000000000 */
[----:B----4-:R-:W-:Y:S02]  /*3810*/  IMAD R7, R14, UR4, RZ ;  /* 0x000000040e077c24 */ /* 0x010fe4000f8e02ff */
[----:B------:R-:W-:Y:S01]  /*3820*/  IMAD R12, R12, UR5, RZ ;  /* 0x000000050c0c7c24 */ /* 0x000fe2000f8e02ff */
        /* <DEDUP_REMOVED lines=9> */
.L_x_43:
[----:B------:R-:W-:Y:S05]  /*38c0*/  BSYNC.RECONVERGENT B0 ;  /* 0x0000000000007941 */ /* 0x000fea0003800200 */
.L_x_42:
[----:B------:R-:W-:Y:S04]  /*38d0*/  BSSY.RECONVERGENT B0, `(.L_x_44) ;  /* 0x0000025000007945 */ /* 0x000fe80003800200 */
[----:B------:R-:W-:Y:S05]  /*38e0*/  @P4 BRA `(.L_x_45) ;  /* 0x00000000008c4947 */ /* 0x000fea0003800000 */
[----:B------:R-:W0:Y:S01]  /*38f0*/  LDCU UR4, c[0x0][0x398] ;  /* 0x00007300ff0477ac */ /* 0x000e220008000800 */
[----:B------:R-:W-:Y:S01]  /*3900*/  IMAD.IADD R2, R0, 0x1, R11 ;  /* 0x0000000100027824 */ /* 0x000fe200078e020b */
[----:B------:R-:W1:Y:S03]  /*3910*/  LDCU.64 UR8, c[0x0][0x380] ;  /* 0x00007000ff0877ac */ /* 0x000e660008000a00 */
[----:B0-----:R-:W-:-:S05]  /*3920*/  IMAD R2, R2, UR4, RZ ;  /* 0x0000000402027c24 */ /* 0x001fca000f8e02ff */
[C---:B------:R-:W-:Y:S02]  /*3930*/  IADD3 R16, PT, PT, R2.reuse, 0x2, RZ ;  /* 0x0000000202107810 */ /* 0x040fe40007ffe0ff */
        /* <DEDUP_REMOVED lines=30> */
.L_x_45:
[----:B------:R-:W-:Y:S05]  /*3b20*/  BSYNC.RECONVERGENT B0 ;  /* 0x0000000000007941 */ /* 0x000fea0003800200 */
.L_x_44:
[----:B------:R-:W-:Y:S04]  /*3b30*/  BSSY.RECONVERGENT B0, `(.L_x_46) ;  /* 0x0000026000007945 */ /* 0x000fe80003800200 */
[----:B------:R-:W-:Y:S05]  /*3b40*/  @P1 BRA `(.L_x_47) ;  /* 0x0000000000901947 */ /* 0x000fea0003800000 */
[----:B------:R-:W0:Y:S01]  /*3b50*/  LDCU UR4, c[0x0][0x398] ;  /* 0x00007300ff0477ac */ /* 0x000e220008000800 */
[----:B------:R-:W-:Y:S01]  /*3b60*/  IADD3 R6, PT, PT, R6, R11, RZ ;  /* 0x0000000b06067210 */ /* 0x000fe20007ffe0ff */
[----:B------:R-:W1:Y:S01]  /*3b70*/  LDCU.64 UR8, c[0x0][0x380] ;  /* 0x00007000ff0877ac */ /* 0x000e620008000a00 */
[----:B------:R-:W2:Y:S03]  /*3b80*/  LDCU.U8 UR5, c[0x3][0xf4] ;  /* 0x00c01e80ff0577ac */ /* 0x000ea60008000000 */
[----:B0-----:R-:W-:-:S05]  /*3b90*/  IMAD R14, R6, UR4, RZ ;  /* 0x00000004060e7c24 */ /* 0x001fca000f8e02ff */
[C---:B------:R-:W-:Y:S02]  /*3ba0*/  IADD3 R6, PT, PT, R14.reuse, 0x2, RZ ;  /* 0x000000020e067810 */ /* 0x040fe40007ffe0ff */
[----:B------:R-:W-:Y:S02]  /*3bb0*/  IADD3 R12, PT, PT, R14, 0x1, RZ ;  /* 0x000000010e0c7810 */ /* 0x000fe40007ffe0ff */
[----:B-1----:R-:W-:-:S05]  /*3bc0*/  IADD3 R6, P0, PT, R6, UR8, RZ ;  /* 0x0000000806067c10 */ /* 0x002fca000ff1e0ff */
[----:B------:R-:W-:Y:S01]  /*3bd0*/  IMAD.X R7, RZ, RZ, UR9, P0 ;  /* 0x00000009ff077e24 */ /* 0x000fe200080e06ff */
[----:B------:R-:W-:Y:S02]  /*3be0*/  IADD3 R12, P0, PT, R12, UR8, RZ ;  /* 0x000000080c0c7c10 */ /* 0x000fe4000ff1e0ff */
[----:B------:R-:W-:Y:S02]  /*3bf0*/  IADD3 R14, P1, PT, R14, UR8, RZ ;  /* 0x000000080e0e7c10 */ /* 0x000fe4000ff3e0ff */
[----:B------:R-:W3:Y:S01]  /*3c00*/  LDG.E.U8 R6, desc[UR6][R6.64] ;  /* 0x0000000606067981 */ /* 0x000ee2000c1e1100 */
[----:B------:R-:W-:Y:S02]  /*3c10*/  IADD3.X R13, PT, PT, RZ, UR9, RZ, P0, !PT ;  /* 0x00000009ff0d7c10 */ /* 0x000fe400087fe4ff */
[----:B------:R-:W-:-:S03]  /*3c20*/  IADD3.X R15, PT, PT, RZ, UR9, RZ, P1, !PT ;  /* 0x00000009ff0f7c10 */ /* 0x000fc60008ffe4ff */
[----:B------:R-:W4:Y:S04]  /*3c30*/  LDG.E.U8 R12, desc[UR6][R12.64] ;  /* 0x000000060c0c7981 */ /* 0x000f28000c1e1100 */
[----:B------:R-:W5:Y:S01]  /*3c40*/  LDG.E.U8 R14, desc[UR6][R14.64] ;  /* 0x000000060e0e7981 */ /* 0x000f62000c1e1100 */
[----:B------:R-:W3:Y:S01]  /*3c50*/  LDCU.S8 UR4, c[0x3][0xdb] ;  /* 0x00c01b60ff0477ac */ /* 0x000ee20008000200 */
[----:B--2---:R-:W-:Y:S01]  /*3c60*/  UPRMT UR5, UR5, 0x8880, URZ ;  /* 0x0000888005057896 */ /* 0x004fe200080000ff */
[----:B---3--:R-:W-:-:S05]  /*3c70*/  IMAD R2, R6, UR4, RZ ;  /* 0x0000000406027c24 */ /* 0x008fca000f8e02ff */
[----:B------:R-:W-:Y:S01]  /*3c80*/  IMAD R7, R6, UR5, RZ ;  /* 0x0000000506077c24 */ /* 0x000fe2000f8e02ff */
[----:B------:R-:W-:-:S04]  /*3c90*/  I2FP.F32.S32 R2, R2 ;  /* 0x0000000200027245 */ /* 0x000fc80000201400 */
[----:B------:R-:W-:Y:S01]  /*3ca0*/  I2FP.F32.S32 R7, R7 ;  /* 0x0000000700077245 */ /* 0x000fe20000201400 */
[----:B------:R-:W-:Y:S01]  /*3cb0*/  FADD R3, R3, R2 ;  /* 0x0000000203037221 */ /* 0x000fe20000000000 */
[----:B----4-:R-:W-:-:S03]  /*3cc0*/  IMAD R2, R12, UR4, RZ ;  /* 0x000000040c027c24 */ /* 0x010fc6000f8e02ff */
[----:B------:R-:W-:Y:S01]  /*3cd0*/  FADD R4, R4, R7 ;  /* 0x0000000704047221 */ /* 0x000fe20000000000 */
[----:B-----5:R-:W-:Y:S02]  /*3ce0*/  IMAD R6, R14, UR4, RZ ;  /* 0x000000040e067c24 */ /* 0x020fe4000f8e02ff */
        /* <DEDUP_REMOVED lines=10> */
.L_x_47:
[----:B------:R-:W-:Y:S05]  /*3d90*/  BSYNC.RECONVERGENT B0 ;  /* 0x0000000000007941 */ /* 0x000fea0003800200 */
.L_x_46:
        /* <DEDUP_REMOVED lines=16> */
[----:B------:R-:W3:Y:S04]  /*3ea0*/  LDG.E.U8 R10, desc[UR6][R10.64] ;  /* 0x000000060a0a7981 */ /* 0x000ee8000c1e1100 */
[----:B------:R-:W4:Y:S01]  /*3eb0*/  LDG.E.U8 R12, desc[UR6][R12.64] ;  /* 0x000000060c0c7981 */ /* 0x000f22000c1e1100 */
[----:B------:R-:W1:Y:S01]  /*3ec0*/  LDCU.S8 UR5, c[0x3][0xf9] ;  /* 0x00c01f20ff0577ac */ /* 0x000e620008000200 */
[----:B0-----:R-:W-:-:S06]  /*3ed0*/  UPRMT UR4, UR4, 0x8880, URZ ;  /* 0x0000888004047896 */ /* 0x001fcc00080000ff */
[C---:B--2---:R-:W-:Y:S02]  /*3ee0*/  IMAD R2, R6.reuse, UR4, RZ ;  /* 0x0000000406027c24 */ /* 0x044fe4000f8e02ff */
[----:B-1----:R-:W-:-:S03]  /*3ef0*/  IMAD R7, R6, UR5, RZ ;  /* 0x0000000506077c24 */ /* 0x002fc6000f8e02ff */
[----:B------:R-:W-:Y:S02]  /*3f00*/  I2FP.F32.S32 R2, R2 ;  /* 0x0000000200027245 */ /* 0x000fe40000201400 */
[----:B------:R-:W-:-:S03]  /*3f10*/  I2FP.F32.S32 R7, R7 ;  /* 0x0000000700077245 */ /* 0x000fc60000201400 */
        /* <DEDUP_REMOVED lines=14> */
.L_x_49:
[----:B------:R-:W-:Y:S05]  /*4000*/  BSYNC.RECONVERGENT B0 ;  /* 0x0000000000007941 */ /* 0x000fea0003800200 */
.L_x_48:
[----:B------:R-:W-:Y:S01]  /*4010*/  FMUL R4, R4, R4 ;  /* 0x0000000404047220 */ /* 0x000fe20000400000 */
[----:B------:R-:W-:Y:S03]  /*4020*/  BSSY.RECONVERGENT B0, `(.L_x_50) ;  /* 0x000000e000007945 */ /* 0x000fe60003800200 */
[----:B------:R-:W-:-:S04]  /*4030*/  FFMA R2, R3, R3, R4 ;  /* 0x0000000303027223 */ /* 0x000fc80000000004 */
[----:B------:R0:W1:Y:S01]  /*4040*/  MUFU.RSQ R7, R2 ;  /* 0x0000000200077308 */ /* 0x0000620000001400 */
[----:B------:R-:W-:-:S04]  /*4050*/  IADD3 R3, PT, PT, R2, -0xd000000, RZ ;  /* 0xf300000002037810 */ /* 0x000fc80007ffe0ff */
[----:B------:R-:W-:-:S13]  /*4060*/  ISETP.GT.U32.AND P0, PT, R3, 0x727fffff, PT ;  /* 0x727fffff0300780c */ /* 0x000fda0003f04070 */
[----:B01----:R-:W-:Y:S05]  /*4070*/  @!P0 BRA `(.L_x_51) ;  /* 0x0000000000108947 */ /* 0x003fea0003800000 */
[----:B------:R-:W-:-:S07]  /*4080*/  MOV R10, 0x40a0 ;  /* 0x000040a0000a7802 */ /* 0x000fce0000000f00 */
[----:B------:R-:W-:Y:S05]  /*4090*/  CALL.REL.NOINC `($__internal_0_$__cuda_sm20_sqrt_rn_f32_slowpath) ;  /* 0x0000000400007944 */ /* 0x000fea0003c00000 */
[----:B------:R-:W-:Y:S01]  /*40a0*/  MOV R3, R2 ;  /* 0x0000000200037202 */ /* 0x000fe20000000f00 */
[----:B------:R-:W-:Y:S06]  /*40b0*/  BRA `(.L_x_52) ;  /* 0x0000000000107947 */ /* 0x000fec0003800000 */
.L_x_51:
[----:B------:R-:W-:Y:S01]  /*40c0*/  FMUL.FTZ R3, R2, R7 ;  /* 0x0000000702037220 */ /* 0x000fe20000410000 */
[----:B------:R-:W-:-:S03]  /*40d0*/  FMUL.FTZ R4, R7, 0.5 ;  /* 0x3f00000007047820 */ /* 0x000fc60000410000 */
[----:B------:R-:W-:-:S04]  /*40e0*/  FFMA R2, -R3, R3, R2 ;  /* 0x0000000303027223 */ /* 0x000fc80000000102 */
[----:B------:R-:W-:-:S07]  /*40f0*/  FFMA R3, R2, R4, R3 ;  /* 0x0000000402037223 */ /* 0x000fce0000000003 */
.L_x_52:
[----:B------:R-:W-:Y:S05]  /*4100*/  BSYNC.RECONVERGENT B0 ;  /* 0x0000000000007941 */ /* 0x000fea0003800200 */
.L_x_50:
[----:B------:R-:W-:Y:S01]  /*4110*/  FMUL R20, R20, R20 ;  /* 0x0000001414147220 */ /* 0x000fe20000400000 */
[----:B------:R-:W-:Y:S01]  /*4120*/  BSSY.RECONVERGENT B0, `(.L_x_53) ;  /* 0x000000f000007945 */ /* 0x000fe20003800200 */
[----:B------:R-:W-:Y:S02]  /*4130*/  FMUL R3, R3, 0.125 ;  /* 0x3e00000003037820 */ /* 0x000fe40000400000 */
[----:B------:R-:W-:-:S04]  /*4140*/  FFMA R5, R5, R5, R20 ;  /* 0x0000000505057223 */ /* 0x000fc80000000014 */
[----:B------:R-:W-:Y:S01]  /*4150*/  VIADD R2, R5, 0xf3000000 ;  /* 0xf300000005027836 */ /* 0x000fe20000000000 */
[----:B------:R0:W1:Y:S04]  /*4160*/  MUFU.RSQ R4, R5 ;  /* 0x0000000500047308 */ /* 0x0000680000001400 */
[----:B------:R-:W-:-:S13]  /*4170*/  ISETP.GT.U32.AND P0, PT, R2, 0x727fffff, PT ;  /* 0x727fffff0200780c */ /* 0x000fda0003f04070 */
[----:B01----:R-:W-:Y:S05]  /*4180*/  @!P0 BRA `(.L_x_54) ;  /* 0x0000000000108947 */ /* 0x003fea0003800000 */
[----:B------:R-:W-:Y:S02]  /*4190*/  MOV R2, R5 ;  /* 0x0000000500027202 */ /* 0x000fe40000000f00 */
[----:B------:R-:W-:-:S07]  /*41a0*/  MOV R10, 0x41c0 ;  /* 0x000041c0000a7802 */ /* 0x000fce0000000f00 */
[----:B------:R-:W-:Y:S05]  /*41b0*/  CALL.REL.NOINC `($__internal_0_$__cuda_sm20_sqrt_rn_f32_slowpath) ;  /* 0x0000000000b87944 */ /* 0x000fea0003c00000 */
[----:B------:R-:W-:Y:S05]  /*41c0*/  BRA `(.L_x_55) ;  /* 0x0000000000107947 */ /* 0x000fea0003800000 */
.L_x_54:
[----:B------:R-:W-:Y:S01]  /*41d0*/  FMUL.FTZ R2, R5, R4 ;  /* 0x0000000405027220 */ /* 0x000fe20000410000 */
[----:B------:R-:W-:-:S03]  /*41e0*/  FMUL.FTZ R4, R4, 0.5 ;  /* 0x3f00000004047820 */ /* 0x000fc60000410000 */
[----:B------:R-:W-:-:S04]  /*41f0*/  FFMA R5, -R2, R2, R5 ;  /* 0x0000000202057223 */ /* 0x000fc80000000105 */
[----:B------:R-:W-:-:S07]  /*4200*/  FFMA R2, R5, R4, R2 ;  /* 0x0000000405027223 */ /* 0x000fce0000000002 */
.L_x_55:
[----:B------:R-:W-:Y:S05]  /*4210*/  BSYNC.RECONVERGENT B0 ;  /* 0x0000000000007941 */ /* 0x000fea0003800200 */
.L_x_53:
[----:B------:R-:W-:Y:S01]  /*4220*/  FMUL R18, R18, R18 ;  /* 0x0000001212127220 */ /* 0x000fe20000400000 */
[----:B------:R-:W-:Y:S01]  /*4230*/  BSSY.RECONVERGENT B0, `(.L_x_56) ;  /* 0x000000f000007945 */ /* 0x000fe20003800200 */
[----:B------:R-:W-:Y:S02]  /*4240*/  FMUL R12, R2, 0.125 ;  /* 0x3e000000020c7820 */ /* 0x000fe40000400000 */
[----:B------:R-:W-:-:S04]  /*4250*/  FFMA R5, R19, R19, R18 ;  /* 0x0000001313057223 */ /* 0x000fc80000000012 */
[----:B------:R0:W1:Y:S01]  /*4260*/  MUFU.RSQ R4, R5 ;  /* 0x0000000500047308 */ /* 0x0000620000001400 */
[----:B------:R-:W-:-:S04]  /*4270*/  IADD3 R6, PT, PT, R5, -0xd000000, RZ ;  /* 0xf300000005067810 */ /* 0x000fc80007ffe0ff */
[----:B------:R-:W-:-:S13]  /*4280*/  ISETP.GT.U32.AND P0, PT, R6, 0x727fffff, PT ;  /* 0x727fffff0600780c */ /* 0x000fda0003f04070 */
[----:B01----:R-:W-:Y:S05]  /*4290*/  @!P0 BRA `(.L_x_57) ;  /* 0x0000000000108947 */ /* 0x003fea0003800000 */
[----:B------:R-:W-:Y:S02]  /*42a0*/  MOV R2, R5 ;  /* 0x0000000500027202 */ /* 0x000fe40000000f00 */
[----:B------:R-:W-:-:S07]  /*42b0*/  MOV R10, 0x42d0 ;  /* 0x000042d0000a7802 */ /* 0x000fce0000000f00 */
[----:B------:R-:W-:Y:S05]  /*42c0*/  CALL.REL.NOINC `($__internal_0_$__cuda_sm20_sqrt_rn_f32_slowpath) ;  /* 0x0000000000747944 */ /* 0x000fea0003c00000 */
[----:B------:R-:W-:Y:S05]  /*42d0*/  BRA `(.L_x_58) ;  /* 0x0000000000107947 */ /* 0x000fea0003800000 */
.L_x_57:
[----:B------:R-:W-:Y:S01]  /*42e0*/  FMUL.FTZ R2, R5, R4 ;  /* 0x0000000405027220 */ /* 0x000fe20000410000 */
[----:B------:R-:W-:-:S03]  /*42f0*/  FMUL.FTZ R4, R4, 0.5 ;  /* 0x3f00000004047820 */ /* 0x000fc60000410000 */
[----:B------:R-:W-:-:S04]  /*4300*/  FFMA R5, -R2, R2, R5 ;  /* 0x0000000202057223 */ /* 0x000fc80000000105 */
[----:B------:R-:W-:-:S07]  /*4310*/  FFMA R2, R5, R4, R2 ;  /* 0x0000000405027223 */ /* 0x000fce0000000002 */
.L_x_58:
[----:B------:R-:W-:Y:S05]  /*4320*/  BSYNC.RECONVERGENT B0 ;  /* 0x0000000000007941 */ /* 0x000fea0003800200 */
.L_x_56:
[----:B------:R-:W0:Y:S01]  /*4330*/  LDCU UR8, c[0x0][0x398] ;  /* 0x00007300ff0877ac */ /* 0x000e220008000800 */
[----:B------:R-:W-:Y:S01]  /*4340*/  FMNMX.NAN R4, R3, 255, PT ;  /* 0x437f000003047809 */ /* 0x000fe20003820000 */
[----:B------:R-:W-:Y:S02]  /*4350*/  IMAD.IADD R3, R0, 0x1, R9 ;  /* 0x0000000100037824 */ /* 0x000fe400078e0209 */
[----:B------:R-:W-:Y:S01]  /*4360*/  FMUL R2, R2, 0.125 ;  /* 0x3e00000002027820 */ /* 0x000fe20000400000 */
[----:B------:R-:W1:Y:S01]  /*4370*/  LDCU.64 UR4, c[0x0][0x388] ;  /* 0x00007100ff0477ac */ /* 0x000e620008000a00 */
[----:B------:R-:W-:Y:S01]  /*4380*/  FMNMX.NAN R0, R12, 255, PT ;  /* 0x437f00000c007809 */ /* 0x000fe20003820000 */
[----:B------:R2:W3:Y:S02]  /*4390*/  F2I.U32.TRUNC.NTZ R11, R4 ;  /* 0x00000004000b7305 */ /* 0x0004e4000020f000 */
[----:B------:R-:W-:-:S06]  /*43a0*/  FMNMX.NAN R8, R2, 255, PT ;  /* 0x437f000002087809 */ /* 0x000fcc0003820000 */
[----:B------:R-:W4:Y:S01]  /*43b0*/  F2I.U32.TRUNC.NTZ R9, R0 ;  /* 0x0000000000097305 */ /* 0x000f22000020f000 */
[----:B0-----:R-:W-:-:S07]  /*43c0*/  IMAD R3, R3, UR8, RZ ;  /* 0x0000000803037c24 */ /* 0x001fce000f8e02ff */
[----:B------:R-:W0:Y:S01]  /*43d0*/  F2I.U32.TRUNC.NTZ R13, R8 ;  /* 0x00000008000d7305 */ /* 0x000e22000020f000 */
[C---:B------:R-:W-:Y:S02]  /*43e0*/  IADD3 R2, PT, PT, R3.reuse, 0x2, RZ ;  /* 0x0000000203027810 */ /* 0x040fe40007ffe0ff */
[C---:B------:R-:W-:Y:S02]  /*43f0*/  IADD3 R5, PT, PT, R3.reuse, 0x1, RZ ;  /* 0x0000000103057810 */ /* 0x040fe40007ffe0ff */
[----:B-1----:R-:W-:Y:S02]  /*4400*/  IADD3 R2, P0, PT, R2, UR4, RZ ;  /* 0x0000000402027c10 */ /* 0x002fe4000ff1e0ff */
[----:B------:R-:W-:Y:S02]  /*4410*/  IADD3 R6, P2, PT, R3, UR4, RZ ;  /* 0x0000000403067c10 */ /* 0x000fe4000ff5e0ff */
[----:B--2---:R-:W-:Y:S02]  /*4420*/  IADD3 R4, P1, PT, R5, UR4, RZ ;  /* 0x0000000405047c10 */ /* 0x004fe4000ff3e0ff */
[----:B------:R-:W-:Y:S01]  /*4430*/  IADD3.X R3, PT, PT, RZ, UR5, RZ, P0, !PT ;  /* 0x00000005ff037c10 */ /* 0x000fe200087fe4ff */
[----:B------:R-:W-:Y:S01]  /*4440*/  IMAD.X R7, RZ, RZ, UR5, P2 ;  /* 0x00000005ff077e24 */ /* 0x000fe200090e06ff */
[----:B------:R-:W-:-:S03]  /*4450*/  IADD3.X R5, PT, PT, RZ, UR5, RZ, P1, !PT ;  /* 0x00000005ff057c10 */ /* 0x000fc60008ffe4ff */
[----:B---3--:R-:W-:Y:S04]  /*4460*/  STG.E.U8 desc[UR6][R2.64], R11 ;  /* 0x0000000b02007986 */ /* 0x008fe8000c101106 */
[----:B----4-:R-:W-:Y:S04]  /*4470*/  STG.E.U8 desc[UR6][R4.64], R9 ;  /* 0x0000000904007986 */ /* 0x010fe8000c101106 */
[----:B0-----:R-:W-:Y:S01]  /*4480*/  STG.E.U8 desc[UR6][R6.64], R13 ;  /* 0x0000000d06007986 */ /* 0x001fe2000c101106 */
[----:B------:R-:W-:Y:S05]  /*4490*/  EXIT ;  /* 0x000000000000794d */ /* 0x000fea0003800000 */
        .weak           $__internal_0_$__cuda_sm20_sqrt_rn_f32_slowpath
        .type           $__internal_0_$__cuda_sm20_sqrt_rn_f32_slowpath,@function
        .size           $__internal_0_$__cuda_sm20_sqrt_rn_f32_slowpath,(.L_x_61 - $__internal_0_$__cuda_sm20_sqrt_rn_f32_slowpath)
$__internal_0_$__cuda_sm20_sqrt_rn_f32_slowpath:
[----:B------:R-:W-:-:S13]  /*44a0*/  LOP3.LUT P0, RZ, R2, 0x7fffffff, RZ, 0xc0, !PT ;  /* 0x7fffffff02ff7812 */ /* 0x000fda000780c0ff */
[----:B------:R-:W-:Y:S01]  /*44b0*/  @!P0 MOV R4, R2 ;  /* 0x0000000200048202 */ /* 0x000fe20000000f00 */
[----:B------:R-:W-:Y:S06]  /*44c0*/  @!P0 BRA `(.L_x_59) ;  /* 0x0000000000408947 */ /* 0x000fec0003800000 */
[----:B------:R-:W-:-:S13]  /*44d0*/  FSETP.GEU.FTZ.AND P0, PT, R2, RZ, PT ;  /* 0x000000ff0200720b */ /* 0x000fda0003f1e000 */
[----:B------:R-:W-:Y:S01]  /*44e0*/  @!P0 MOV R4, 0x7fffffff ;  /* 0x7fffffff00048802 */ /* 0x000fe20000000f00 */
[----:B------:R-:W-:Y:S06]  /*44f0*/  @!P0 BRA `(.L_x_59) ;  /* 0x0000000000348947 */ /* 0x000fec0003800000 */
[----:B------:R-:W-:-:S13]  /*4500*/  FSETP.GTU.FTZ.AND P0, PT, |R2|, +INF , PT ;  /* 0x7f8000000200780b */ /* 0x000fda0003f1c200 */
[----:B------:R-:W-:Y:S01]  /*4510*/  @P0 FADD.FTZ R4, R2, 1 ;  /* 0x3f80000002040421 */ /* 0x000fe20000010000 */
[----:B------:R-:W-:Y:S06]  /*4520*/  @P0 BRA `(.L_x_59) ;  /* 0x0000000000280947 */ /* 0x000fec0003800000 */
[----:B------:R-:W-:-:S13]  /*4530*/  FSETP.NEU.FTZ.AND P0, PT, |R2|, +INF , PT ;  /* 0x7f8000000200780b */ /* 0x000fda0003f1d200 */
[----:B------:R-:W-:-:S04]  /*4540*/  @P0 FFMA R6, R2, 1.84467440737095516160e+19, RZ ;  /* 0x5f80000002060823 */ /* 0x000fc800000000ff */
[----:B------:R-:W0:Y:S02]  /*4550*/  @P0 MUFU.RSQ R7, R6 ;  /* 0x0000000600070308 */ /* 0x000e240000001400 */
[----:B0-----:R-:W-:Y:S01]  /*4560*/  @P0 FMUL.FTZ R11, R6, R7 ;  /* 0x00000007060b0220 */ /* 0x001fe20000410000 */
[----:B------:R-:W-:-:S03]  /*4570*/  @P0 FMUL.FTZ R7, R7, 0.5 ;  /* 0x3f00000007070820 */ /* 0x000fc60000410000 */
[----:B------:R-:W-:-:S04]  /*4580*/  @P0 FADD.FTZ R4, -R11, -RZ ;  /* 0x800000ff0b040221 */ /* 0x000fc80000010100 */
[----:B------:R-:W-:Y:S01]  /*4590*/  @P0 FFMA R8, R11, R4, R6 ;  /* 0x000000040b080223 */ /* 0x000fe20000000006 */
[----:B------:R-:W-:-:S03]  /*45a0*/  @!P0 IMAD.MOV.U32 R4, RZ, RZ, R2 ;  /* 0x000000ffff048224 */ /* 0x000fc600078e0002 */
[----:B------:R-:W-:-:S04]  /*45b0*/  @P0 FFMA R7, R8, R7, R11 ;  /* 0x0000000708070223 */ /* 0x000fc8000000000b */
[----:B------:R-:W-:-:S07]  /*45c0*/  @P0 FMUL.FTZ R4, R7, 2.3283064365386962891e-10 ;  /* 0x2f80000007040820 */ /* 0x000fce0000410000 */
.L_x_59:
[----:B------:R-:W-:Y:S01]  /*45d0*/  HFMA2 R7, -RZ, RZ, 0, 0 ;  /* 0x00000000ff077431 */ /* 0x000fe200000001ff */
[----:B------:R-:W-:Y:S02]  /*45e0*/  MOV R6, R10 ;  /* 0x0000000a00067202 */ /* 0x000fe40000000f00 */
[----:B------:R-:W-:Y:S02]  /*45f0*/  MOV R2, R4 ;  /* 0x0000000400027202 */ /* 0x000fe40000000f00 */
[----:B------:R-:W-:Y:S05]  /*4600*/  RET.REL.NODEC R6 `(_Z5sobelPhS_jjj) ;  /* 0xffffffb8067c7950 */ /* 0x000fea0003c3ffff */
.L_x_60:
[----:B------:R-:W-:-:S00]  /*4610*/  BRA `(.L_x_60) ;  /* 0xfffffffc00fc7947 */ /* 0x000fc0000383ffff */
[----:B------:R-:W-:-:S00]  /*4620*/  NOP ;  /* 0x0000000000007918 */ /* 0x000fc00000000000 */
        /* <DEDUP_REMOVED lines=13> */
.L_x_61:


//--------------------- .nv.shared.reserved.0     --------------------------
	.section	.nv.shared.reserved.0,"aw",@nobits
	.weak		__nv_reservedSMEM_offset_0_alias
	.size		__nv_reservedSMEM_offset_0_alias, 0, 64
	.other		__nv_reservedSMEM_offset_0_alias,@"STO_CUDA_RESERVED_SHARED STV_DEFAULT"
__nv_reservedSMEM_offset_0_alias:
	.zero		0
	.zero		64


//--------------------- .nv.constant0._Z5sobelPhS_jjj --------------------------
	.section	.nv.constant0._Z5sobelPhS_jjj,"a",@progbits
	.sectionflags	@""
	.align	4
.nv.constant0._Z5sobelPhS_jjj:
	.zero		924


//--------------------- SYMBOLS --------------------------

	.type		.nv.reservedSmem.offset0,@object
	.size		.nv.reservedSmem.offset0,0x4
